//
// Generated by NVIDIA NVVM Compiler
//
// Compiler Build ID: CL-36424714
// Cuda compilation tools, release 13.0, V13.0.88
// Based on NVVM 20.0.0
//

.version 9.0
.target sm_100
.address_size 64

	// .globl	_Z11fea_kernel2PfPiS0_S_S_S0_
.extern .func  (.param .b32 func_retval0) vprintf
(
	.param .b64 vprintf_param_0,
	.param .b64 vprintf_param_1
)
;
.const .align 4 .b8 triW[28] = {51, 246, 128, 61, 86, 146, 135, 61, 51, 246, 128, 61, 86, 146, 135, 61, 51, 246, 128, 61, 86, 146, 135, 61, 102, 102, 230, 61};
.const .align 4 .b8 triR[28] = {77, 111, 207, 61, 118, 182, 240, 62, 45, 36, 76, 63, 118, 182, 240, 62, 77, 111, 207, 61, 161, 152, 116, 61, 171, 170, 170, 62};
.const .align 4 .b8 triS[28] = {77, 111, 207, 61, 161, 152, 116, 61, 77, 111, 207, 61, 118, 182, 240, 62, 45, 36, 76, 63, 118, 182, 240, 62, 171, 170, 170, 62};
.const .align 4 .b8 triT[28] = {45, 36, 76, 63, 118, 182, 240, 62, 76, 111, 207, 61, 163, 152, 116, 61, 76, 111, 207, 61, 118, 182, 240, 62, 171, 170, 170, 62};
// _ZZ10fea_kernelPfPiS0_S_S_S0_E2sX has been demoted
// _ZZ10fea_kernelPfPiS0_S_S_S0_E2sY has been demoted
// _ZZ10fea_kernelPfPiS0_S_S_S0_E5sGIdx has been demoted
// _ZZ10fea_kernelPfPiS0_S_S_S0_E15localFlatMatrix has been demoted
.global .align 1 .b8 $str[13] = {37, 100, 32, 37, 100, 32, 37, 100, 32, 37, 100, 10};

.visible .entry _Z11fea_kernel2PfPiS0_S_S_S0_(
	.param .u64 .ptr .align 1 _Z11fea_kernel2PfPiS0_S_S_S0__param_0,
	.param .u64 .ptr .align 1 _Z11fea_kernel2PfPiS0_S_S_S0__param_1,
	.param .u64 .ptr .align 1 _Z11fea_kernel2PfPiS0_S_S_S0__param_2,
	.param .u64 .ptr .align 1 _Z11fea_kernel2PfPiS0_S_S_S0__param_3,
	.param .u64 .ptr .align 1 _Z11fea_kernel2PfPiS0_S_S_S0__param_4,
	.param .u64 .ptr .align 1 _Z11fea_kernel2PfPiS0_S_S_S0__param_5
)
{
	.local .align 16 .b8 	__local_depot0[16];
	.reg .b64 	%SP;
	.reg .b64 	%SPL;
	.reg .b32 	%r<7>;
	.reg .b64 	%rd<5>;

	mov.u64 	%SPL, __local_depot0;
	cvta.local.u64 	%SP, %SPL;
	add.u64 	%rd1, %SP, 0;
	add.u64 	%rd2, %SPL, 0;
	mov.u32 	%r1, %tid.x;
	mov.u32 	%r2, %tid.y;
	mov.u32 	%r3, %tid.z;
	mov.u32 	%r4, %ctaid.x;
	st.local.v4.u32 	[%rd2], {%r1, %r2, %r3, %r4};
	mov.u64 	%rd3, $str;
	cvta.global.u64 	%rd4, %rd3;
	{ // callseq 0, 0
	.param .b64 param0;
	st.param.b64 	[param0], %rd4;
	.param .b64 param1;
	st.param.b64 	[param1], %rd1;
	.param .b32 retval0;
	call.uni (retval0), 
	vprintf, 
	(
	param0, 
	param1
	);
	ld.param.b32 	%r5, [retval0];
	} // callseq 0
	ret;

}
	// .globl	_Z10fea_kernelPfPiS0_S_S_S0_
.visible .entry _Z10fea_kernelPfPiS0_S_S_S0_(
	.param .u64 .ptr .align 1 _Z10fea_kernelPfPiS0_S_S_S0__param_0,
	.param .u64 .ptr .align 1 _Z10fea_kernelPfPiS0_S_S_S0__param_1,
	.param .u64 .ptr .align 1 _Z10fea_kernelPfPiS0_S_S_S0__param_2,
	.param .u64 .ptr .align 1 _Z10fea_kernelPfPiS0_S_S_S0__param_3,
	.param .u64 .ptr .align 1 _Z10fea_kernelPfPiS0_S_S_S0__param_4,
	.param .u64 .ptr .align 1 _Z10fea_kernelPfPiS0_S_S_S0__param_5
)
{
	.reg .pred 	%p<108>;
	.reg .b16 	%rs<5>;
	.reg .b32 	%r<146>;
	.reg .b32 	%f<771>;
	.reg .b64 	%rd<24>;
	.reg .b64 	%fd<61>;
	// demoted variable
	.shared .align 4 .b8 _ZZ10fea_kernelPfPiS0_S_S_S0_E2sX[36];
	// demoted variable
	.shared .align 4 .b8 _ZZ10fea_kernelPfPiS0_S_S_S0_E2sY[36];
	// demoted variable
	.shared .align 4 .b8 _ZZ10fea_kernelPfPiS0_S_S_S0_E5sGIdx[36];
	// demoted variable
	.shared .align 4 .b8 _ZZ10fea_kernelPfPiS0_S_S_S0_E15localFlatMatrix[108];
	ld.param.u64 	%rd1, [_Z10fea_kernelPfPiS0_S_S_S0__param_0];
	ld.param.u64 	%rd2, [_Z10fea_kernelPfPiS0_S_S_S0__param_1];
	ld.param.u64 	%rd3, [_Z10fea_kernelPfPiS0_S_S_S0__param_2];
	ld.param.u64 	%rd4, [_Z10fea_kernelPfPiS0_S_S_S0__param_3];
	ld.param.u64 	%rd5, [_Z10fea_kernelPfPiS0_S_S_S0__param_4];
	ld.param.u64 	%rd6, [_Z10fea_kernelPfPiS0_S_S_S0__param_5];
	mov.u32 	%r9, %ctaid.x;
	mov.u32 	%r1, %tid.z;
	mad.lo.s32 	%r2, %r9, 3, %r1;
	mul.lo.s32 	%r3, %r1, 3;
	mov.u32 	%r4, %tid.x;
	mov.u32 	%r5, %tid.y;
	or.b32  	%r10, %r4, %r5;
	setp.ne.s32 	%p1, %r10, 0;
	shl.b32 	%r11, %r3, 2;
	mov.u32 	%r12, _ZZ10fea_kernelPfPiS0_S_S_S0_E2sX;
	add.s32 	%r6, %r12, %r11;
	mov.u32 	%r13, _ZZ10fea_kernelPfPiS0_S_S_S0_E2sY;
	add.s32 	%r7, %r13, %r11;
	@%p1 bra 	$L__BB1_2;
	cvta.to.global.u64 	%rd7, %rd6;
	cvta.to.global.u64 	%rd8, %rd5;
	cvta.to.global.u64 	%rd9, %rd4;
	mul.lo.s32 	%r14, %r2, 3;
	mul.wide.s32 	%rd10, %r14, 4;
	add.s64 	%rd11, %rd9, %rd10;
	ld.global.f32 	%f89, [%rd11];
	st.shared.f32 	[%r6], %f89;
	ld.global.f32 	%f90, [%rd11+4];
	st.shared.f32 	[%r6+4], %f90;
	ld.global.f32 	%f91, [%rd11+8];
	st.shared.f32 	[%r6+8], %f91;
	add.s64 	%rd12, %rd8, %rd10;
	ld.global.f32 	%f92, [%rd12];
	st.shared.f32 	[%r7], %f92;
	ld.global.f32 	%f93, [%rd12+4];
	st.shared.f32 	[%r7+4], %f93;
	ld.global.f32 	%f94, [%rd12+8];
	st.shared.f32 	[%r7+8], %f94;
	add.s64 	%rd13, %rd7, %rd10;
	ld.global.u32 	%r15, [%rd13];
	cvt.rn.f32.s32 	%f95, %r15;
	mov.u32 	%r17, _ZZ10fea_kernelPfPiS0_S_S_S0_E5sGIdx;
	add.s32 	%r18, %r17, %r11;
	st.shared.f32 	[%r18], %f95;
	ld.global.u32 	%r19, [%rd13+4];
	cvt.rn.f32.s32 	%f96, %r19;
	st.shared.f32 	[%r18+4], %f96;
	ld.global.u32 	%r20, [%rd13+8];
	cvt.rn.f32.s32 	%f97, %r20;
	st.shared.f32 	[%r18+8], %f97;
$L__BB1_2:
	bar.sync 	0;
	mad.lo.s32 	%r21, %r1, 9, %r5;
	setp.gt.s32 	%p2, %r2, 499999;
	shl.b32 	%r22, %r21, 2;
	mov.u32 	%r23, _ZZ10fea_kernelPfPiS0_S_S_S0_E15localFlatMatrix;
	add.s32 	%r8, %r23, %r22;
	@%p2 bra 	$L__BB1_75;
	ld.shared.f32 	%f1, [%r6];
	ld.shared.f32 	%f2, [%r6+4];
	ld.shared.f32 	%f3, [%r6+8];
	ld.shared.f32 	%f4, [%r7];
	ld.shared.f32 	%f5, [%r7+4];
	ld.shared.f32 	%f6, [%r7+8];
	mul.wide.u32 	%rd14, %r4, 4;
	mov.u64 	%rd15, triW;
	add.s64 	%rd16, %rd15, %rd14;
	ld.const.f32 	%f7, [%rd16];
	mov.f32 	%f770, 0f00000000;
	setp.gt.s32 	%p3, %r5, 3;
	@%p3 bra 	$L__BB1_15;
	setp.gt.s32 	%p10, %r5, 1;
	@%p10 bra 	$L__BB1_10;
	setp.eq.s32 	%p13, %r5, 0;
	@%p13 bra 	$L__BB1_25;
	setp.eq.s32 	%p14, %r5, 1;
	@%p14 bra 	$L__BB1_7;
	bra.uni 	$L__BB1_74;
$L__BB1_7:
	sub.f32 	%f27, %f1, %f3;
	sub.f32 	%f28, %f4, %f6;
	sub.f32 	%f29, %f2, %f3;
	mul.f32 	%f517, %f29, %f28;
	sub.f32 	%f30, %f5, %f6;
	mul.f32 	%f518, %f27, %f30;
	sub.f32 	%f31, %f517, %f518;
	abs.f32 	%f32, %f31;
	setp.eq.f32 	%p69, %f31, 0f3F800000;
	mov.f32 	%f763, 0f3F800000;
	@%p69 bra 	$L__BB1_43;
	setp.num.f32 	%p70, %f32, %f32;
	@%p70 bra 	$L__BB1_41;
	mov.f32 	%f574, 0f40000000;
	add.rn.f32 	%f763, %f31, %f574;
	bra.uni 	$L__BB1_43;
$L__BB1_10:
	setp.eq.s32 	%p11, %r5, 2;
	@%p11 bra 	$L__BB1_44;
	setp.eq.s32 	%p12, %r5, 3;
	@%p12 bra 	$L__BB1_12;
	bra.uni 	$L__BB1_74;
$L__BB1_12:
	sub.f32 	%f39, %f1, %f3;
	sub.f32 	%f40, %f4, %f6;
	sub.f32 	%f41, %f2, %f3;
	mul.f32 	%f441, %f41, %f40;
	sub.f32 	%f42, %f5, %f6;
	mul.f32 	%f442, %f39, %f42;
	sub.f32 	%f43, %f441, %f442;
	abs.f32 	%f44, %f43;
	setp.eq.f32 	%p60, %f43, 0f3F800000;
	mov.f32 	%f764, 0f3F800000;
	@%p60 bra 	$L__BB1_47;
	setp.num.f32 	%p61, %f44, %f44;
	@%p61 bra 	$L__BB1_45;
	mov.f32 	%f498, 0f40000000;
	add.rn.f32 	%f764, %f43, %f498;
	bra.uni 	$L__BB1_47;
$L__BB1_15:
	setp.gt.s32 	%p4, %r5, 5;
	@%p4 bra 	$L__BB1_19;
	setp.eq.s32 	%p8, %r5, 4;
	@%p8 bra 	$L__BB1_48;
	setp.eq.s32 	%p9, %r5, 5;
	@%p9 bra 	$L__BB1_18;
	bra.uni 	$L__BB1_74;
$L__BB1_18:
	sub.f32 	%f248, %f1, %f3;
	sub.f32 	%f249, %f4, %f6;
	sub.f32 	%f250, %f2, %f3;
	mul.f32 	%f251, %f250, %f249;
	sub.f32 	%f252, %f5, %f6;
	mul.f32 	%f253, %f248, %f252;
	sub.f32 	%f254, %f251, %f253;
	div.rn.f32 	%f255, %f248, %f254;
	cvt.f64.f32 	%fd31, %f255;
	cvt.f64.f32 	%fd32, %f254;
	rcp.rn.f64 	%fd33, %fd32;
	neg.f64 	%fd34, %fd33;
	cvt.f64.f32 	%fd35, %f250;
	fma.rn.f64 	%fd36, %fd34, %fd35, %fd31;
	cvt.f64.f32 	%fd37, %f248;
	mul.f64 	%fd38, %fd36, %fd37;
	div.rn.f64 	%fd39, %fd38, %fd32;
	div.rn.f32 	%f256, %f252, %f254;
	div.rn.f32 	%f257, %f249, %f254;
	sub.f32 	%f258, %f256, %f257;
	mul.f32 	%f259, %f249, %f258;
	div.rn.f32 	%f260, %f259, %f254;
	cvt.f64.f32 	%fd40, %f260;
	sub.f64 	%fd41, %fd39, %fd40;
	mul.f64 	%fd42, %fd41, %fd32;
	cvt.rn.f32.f64 	%f770, %fd42;
	bra.uni 	$L__BB1_74;
$L__BB1_19:
	setp.eq.s32 	%p5, %r5, 6;
	@%p5 bra 	$L__BB1_64;
	setp.eq.s32 	%p6, %r5, 7;
	@%p6 bra 	$L__BB1_65;
	setp.eq.s32 	%p7, %r5, 8;
	@%p7 bra 	$L__BB1_22;
	bra.uni 	$L__BB1_74;
$L__BB1_22:
	sub.f32 	%f100, %f1, %f3;
	sub.f32 	%f72, %f4, %f6;
	sub.f32 	%f101, %f2, %f3;
	mul.f32 	%f102, %f101, %f72;
	sub.f32 	%f73, %f5, %f6;
	mul.f32 	%f103, %f100, %f73;
	sub.f32 	%f74, %f102, %f103;
	div.rn.f32 	%f104, %f100, %f74;
	cvt.f64.f32 	%fd2, %f104;
	cvt.f64.f32 	%fd3, %f74;
	rcp.rn.f64 	%fd4, %fd3;
	neg.f64 	%fd5, %fd4;
	cvt.f64.f32 	%fd6, %f101;
	fma.rn.f64 	%fd7, %fd5, %fd6, %fd2;
	cvt.rn.f32.f64 	%f75, %fd7;
	abs.f32 	%f76, %f75;
	setp.eq.f32 	%p15, %f75, 0f3F800000;
	mov.f32 	%f768, 0f3F800000;
	@%p15 bra 	$L__BB1_68;
	setp.num.f32 	%p16, %f76, %f76;
	@%p16 bra 	$L__BB1_66;
	mov.f32 	%f160, 0f40000000;
	add.rn.f32 	%f768, %f75, %f160;
	bra.uni 	$L__BB1_68;
$L__BB1_25:
	sub.f32 	%f580, %f4, %f6;
	sub.f32 	%f8, %f2, %f3;
	mul.f32 	%f581, %f8, %f580;
	sub.f32 	%f9, %f5, %f6;
	sub.f32 	%f582, %f1, %f3;
	mul.f32 	%f583, %f582, %f9;
	sub.f32 	%f10, %f581, %f583;
	abs.f32 	%f11, %f10;
	setp.eq.f32 	%p78, %f10, 0f3F800000;
	mov.f32 	%f760, 0f3F800000;
	@%p78 bra 	$L__BB1_30;
	setp.num.f32 	%p79, %f11, %f11;
	@%p79 bra 	$L__BB1_28;
	mov.f32 	%f639, 0f40000000;
	add.rn.f32 	%f760, %f10, %f639;
	bra.uni 	$L__BB1_30;
$L__BB1_28:
	setp.lt.f32 	%p80, %f11, 0f00800000;
	mul.f32 	%f584, %f11, 0f4B800000;
	selp.f32 	%f585, %f584, %f11, %p80;
	mov.b32 	%r101, %f585;
	add.s32 	%r102, %r101, -1060439283;
	and.b32  	%r103, %r102, -8388608;
	sub.s32 	%r104, %r101, %r103;
	mov.b32 	%f586, %r104;
	cvt.rn.f32.s32 	%f587, %r103;
	selp.f32 	%f588, 0fC1C00000, 0f00000000, %p80;
	fma.rn.f32 	%f589, %f587, 0f34000000, %f588;
	add.f32 	%f590, %f586, 0fBF800000;
	add.f32 	%f591, %f586, 0f3F800000;
	rcp.approx.ftz.f32 	%f592, %f591;
	add.f32 	%f593, %f590, %f590;
	mul.f32 	%f594, %f593, %f592;
	mul.f32 	%f595, %f594, %f594;
	neg.f32 	%f596, %f594;
	sub.f32 	%f597, %f590, %f594;
	add.f32 	%f598, %f597, %f597;
	fma.rn.f32 	%f599, %f596, %f590, %f598;
	mul.rn.f32 	%f600, %f592, %f599;
	fma.rn.f32 	%f601, %f595, 0f3A2C32E4, 0f3B52E7DB;
	fma.rn.f32 	%f602, %f601, %f595, 0f3C93BB73;
	fma.rn.f32 	%f603, %f602, %f595, 0f3DF6384F;
	mul.rn.f32 	%f604, %f603, %f595;
	fma.rn.f32 	%f605, %f594, 0f3FB8AA3B, %f589;
	mul.f32 	%f606, %f604, 0f40400000;
	sub.f32 	%f607, %f589, %f605;
	fma.rn.f32 	%f608, %f594, 0f3FB8AA3B, %f607;
	fma.rn.f32 	%f609, %f600, 0f3FB8AA3B, %f608;
	fma.rn.f32 	%f610, %f594, 0f32A55E34, %f609;
	fma.rn.f32 	%f611, %f606, %f600, %f610;
	fma.rn.f32 	%f612, %f604, %f594, %f611;
	add.rn.f32 	%f613, %f605, %f612;
	mov.f32 	%f614, 0f40000000;
	mul.rn.f32 	%f615, %f613, %f614;
	cvt.rni.f32.f32 	%f616, %f615;
	sub.f32 	%f617, %f615, %f616;
	neg.f32 	%f618, %f615;
	fma.rn.f32 	%f619, %f613, 0f40000000, %f618;
	neg.f32 	%f620, %f605;
	add.rn.f32 	%f621, %f613, %f620;
	neg.f32 	%f622, %f621;
	add.rn.f32 	%f623, %f612, %f622;
	fma.rn.f32 	%f624, %f623, 0f40000000, %f619;
	add.f32 	%f625, %f617, %f624;
	setp.gt.f32 	%p81, %f616, 0f00000000;
	selp.b32 	%r105, 0, -2097152000, %p81;
	setp.neu.f32 	%p82, %f10, 0f00000000;
	setp.neu.f32 	%p83, %f11, 0f7F800000;
	setp.lt.f32 	%p84, %f615, 0f00000000;
	selp.f32 	%f626, 0f00000000, 0f7F800000, %p84;
	abs.f32 	%f627, %f615;
	setp.gt.f32 	%p85, %f627, 0f43180000;
	cvt.rzi.s32.f32 	%r106, %f616;
	shl.b32 	%r107, %r106, 23;
	sub.s32 	%r108, %r107, %r105;
	mov.b32 	%f628, %r108;
	add.s32 	%r109, %r105, 2130706432;
	mov.b32 	%f629, %r109;
	fma.rn.f32 	%f630, %f625, 0f391FCB8E, 0f3AAF85ED;
	fma.rn.f32 	%f631, %f630, %f625, 0f3C1D9856;
	fma.rn.f32 	%f632, %f631, %f625, 0f3D6357BB;
	fma.rn.f32 	%f633, %f632, %f625, 0f3E75FDEC;
	fma.rn.f32 	%f634, %f633, %f625, 0f3F317218;
	fma.rn.f32 	%f635, %f634, %f625, 0f3F800000;
	mul.f32 	%f636, %f635, %f629;
	mul.f32 	%f637, %f636, %f628;
	selp.f32 	%f760, %f626, %f637, %p85;
	and.pred  	%p86, %p82, %p83;
	@%p86 bra 	$L__BB1_30;
	add.f32 	%f638, %f10, %f10;
	mov.b32 	%r110, %f638;
	and.b32  	%r111, %r110, 2147483647;
	mov.b32 	%f760, %r111;
$L__BB1_30:
	abs.f32 	%f16, %f8;
	setp.eq.f32 	%p87, %f8, 0f3F800000;
	mov.f32 	%f761, 0f3F800000;
	@%p87 bra 	$L__BB1_35;
	setp.num.f32 	%p88, %f16, %f16;
	@%p88 bra 	$L__BB1_33;
	mov.f32 	%f696, 0f40000000;
	add.rn.f32 	%f761, %f8, %f696;
	bra.uni 	$L__BB1_35;
$L__BB1_33:
	setp.lt.f32 	%p89, %f16, 0f00800000;
	mul.f32 	%f641, %f16, 0f4B800000;
	selp.f32 	%f642, %f641, %f16, %p89;
	mov.b32 	%r112, %f642;
	add.s32 	%r113, %r112, -1060439283;
	and.b32  	%r114, %r113, -8388608;
	sub.s32 	%r115, %r112, %r114;
	mov.b32 	%f643, %r115;
	cvt.rn.f32.s32 	%f644, %r114;
	selp.f32 	%f645, 0fC1C00000, 0f00000000, %p89;
	fma.rn.f32 	%f646, %f644, 0f34000000, %f645;
	add.f32 	%f647, %f643, 0fBF800000;
	add.f32 	%f648, %f643, 0f3F800000;
	rcp.approx.ftz.f32 	%f649, %f648;
	add.f32 	%f650, %f647, %f647;
	mul.f32 	%f651, %f650, %f649;
	mul.f32 	%f652, %f651, %f651;
	neg.f32 	%f653, %f651;
	sub.f32 	%f654, %f647, %f651;
	add.f32 	%f655, %f654, %f654;
	fma.rn.f32 	%f656, %f653, %f647, %f655;
	mul.rn.f32 	%f657, %f649, %f656;
	fma.rn.f32 	%f658, %f652, 0f3A2C32E4, 0f3B52E7DB;
	fma.rn.f32 	%f659, %f658, %f652, 0f3C93BB73;
	fma.rn.f32 	%f660, %f659, %f652, 0f3DF6384F;
	mul.rn.f32 	%f661, %f660, %f652;
	fma.rn.f32 	%f662, %f651, 0f3FB8AA3B, %f646;
	mul.f32 	%f663, %f661, 0f40400000;
	sub.f32 	%f664, %f646, %f662;
	fma.rn.f32 	%f665, %f651, 0f3FB8AA3B, %f664;
	fma.rn.f32 	%f666, %f657, 0f3FB8AA3B, %f665;
	fma.rn.f32 	%f667, %f651, 0f32A55E34, %f666;
	fma.rn.f32 	%f668, %f663, %f657, %f667;
	fma.rn.f32 	%f669, %f661, %f651, %f668;
	add.rn.f32 	%f670, %f662, %f669;
	mov.f32 	%f671, 0f40000000;
	mul.rn.f32 	%f672, %f670, %f671;
	cvt.rni.f32.f32 	%f673, %f672;
	sub.f32 	%f674, %f672, %f673;
	neg.f32 	%f675, %f672;
	fma.rn.f32 	%f676, %f670, 0f40000000, %f675;
	neg.f32 	%f677, %f662;
	add.rn.f32 	%f678, %f670, %f677;
	neg.f32 	%f679, %f678;
	add.rn.f32 	%f680, %f669, %f679;
	fma.rn.f32 	%f681, %f680, 0f40000000, %f676;
	add.f32 	%f682, %f674, %f681;
	setp.gt.f32 	%p90, %f673, 0f00000000;
	selp.b32 	%r116, 0, -2097152000, %p90;
	setp.neu.f32 	%p91, %f8, 0f00000000;
	setp.neu.f32 	%p92, %f16, 0f7F800000;
	setp.lt.f32 	%p93, %f672, 0f00000000;
	selp.f32 	%f683, 0f00000000, 0f7F800000, %p93;
	abs.f32 	%f684, %f672;
	setp.gt.f32 	%p94, %f684, 0f43180000;
	cvt.rzi.s32.f32 	%r117, %f673;
	shl.b32 	%r118, %r117, 23;
	sub.s32 	%r119, %r118, %r116;
	mov.b32 	%f685, %r119;
	add.s32 	%r120, %r116, 2130706432;
	mov.b32 	%f686, %r120;
	fma.rn.f32 	%f687, %f682, 0f391FCB8E, 0f3AAF85ED;
	fma.rn.f32 	%f688, %f687, %f682, 0f3C1D9856;
	fma.rn.f32 	%f689, %f688, %f682, 0f3D6357BB;
	fma.rn.f32 	%f690, %f689, %f682, 0f3E75FDEC;
	fma.rn.f32 	%f691, %f690, %f682, 0f3F317218;
	fma.rn.f32 	%f692, %f691, %f682, 0f3F800000;
	mul.f32 	%f693, %f692, %f686;
	mul.f32 	%f694, %f693, %f685;
	selp.f32 	%f761, %f683, %f694, %p94;
	and.pred  	%p95, %p91, %p92;
	@%p95 bra 	$L__BB1_35;
	add.f32 	%f695, %f8, %f8;
	mov.b32 	%r121, %f695;
	and.b32  	%r122, %r121, 2147483647;
	mov.b32 	%f761, %r122;
$L__BB1_35:
	cvt.f64.f32 	%fd1, %f761;
	abs.f32 	%f21, %f9;
	setp.eq.f32 	%p96, %f9, 0f3F800000;
	mov.f32 	%f762, 0f3F800000;
	@%p96 bra 	$L__BB1_40;
	setp.num.f32 	%p97, %f21, %f21;
	@%p97 bra 	$L__BB1_38;
	mov.f32 	%f753, 0f40000000;
	add.rn.f32 	%f762, %f9, %f753;
	bra.uni 	$L__BB1_40;
$L__BB1_38:
	setp.lt.f32 	%p98, %f21, 0f00800000;
	mul.f32 	%f698, %f21, 0f4B800000;
	selp.f32 	%f699, %f698, %f21, %p98;
	mov.b32 	%r123, %f699;
	add.s32 	%r124, %r123, -1060439283;
	and.b32  	%r125, %r124, -8388608;
	sub.s32 	%r126, %r123, %r125;
	mov.b32 	%f700, %r126;
	cvt.rn.f32.s32 	%f701, %r125;
	selp.f32 	%f702, 0fC1C00000, 0f00000000, %p98;
	fma.rn.f32 	%f703, %f701, 0f34000000, %f702;
	add.f32 	%f704, %f700, 0fBF800000;
	add.f32 	%f705, %f700, 0f3F800000;
	rcp.approx.ftz.f32 	%f706, %f705;
	add.f32 	%f707, %f704, %f704;
	mul.f32 	%f708, %f707, %f706;
	mul.f32 	%f709, %f708, %f708;
	neg.f32 	%f710, %f708;
	sub.f32 	%f711, %f704, %f708;
	add.f32 	%f712, %f711, %f711;
	fma.rn.f32 	%f713, %f710, %f704, %f712;
	mul.rn.f32 	%f714, %f706, %f713;
	fma.rn.f32 	%f715, %f709, 0f3A2C32E4, 0f3B52E7DB;
	fma.rn.f32 	%f716, %f715, %f709, 0f3C93BB73;
	fma.rn.f32 	%f717, %f716, %f709, 0f3DF6384F;
	mul.rn.f32 	%f718, %f717, %f709;
	fma.rn.f32 	%f719, %f708, 0f3FB8AA3B, %f703;
	mul.f32 	%f720, %f718, 0f40400000;
	sub.f32 	%f721, %f703, %f719;
	fma.rn.f32 	%f722, %f708, 0f3FB8AA3B, %f721;
	fma.rn.f32 	%f723, %f714, 0f3FB8AA3B, %f722;
	fma.rn.f32 	%f724, %f708, 0f32A55E34, %f723;
	fma.rn.f32 	%f725, %f720, %f714, %f724;
	fma.rn.f32 	%f726, %f718, %f708, %f725;
	add.rn.f32 	%f727, %f719, %f726;
	mov.f32 	%f728, 0f40000000;
	mul.rn.f32 	%f729, %f727, %f728;
	cvt.rni.f32.f32 	%f730, %f729;
	sub.f32 	%f731, %f729, %f730;
	neg.f32 	%f732, %f729;
	fma.rn.f32 	%f733, %f727, 0f40000000, %f732;
	neg.f32 	%f734, %f719;
	add.rn.f32 	%f735, %f727, %f734;
	neg.f32 	%f736, %f735;
	add.rn.f32 	%f737, %f726, %f736;
	fma.rn.f32 	%f738, %f737, 0f40000000, %f733;
	add.f32 	%f739, %f731, %f738;
	setp.gt.f32 	%p99, %f730, 0f00000000;
	selp.b32 	%r127, 0, -2097152000, %p99;
	setp.neu.f32 	%p100, %f9, 0f00000000;
	setp.neu.f32 	%p101, %f21, 0f7F800000;
	setp.lt.f32 	%p102, %f729, 0f00000000;
	selp.f32 	%f740, 0f00000000, 0f7F800000, %p102;
	abs.f32 	%f741, %f729;
	setp.gt.f32 	%p103, %f741, 0f43180000;
	cvt.rzi.s32.f32 	%r128, %f730;
	shl.b32 	%r129, %r128, 23;
	sub.s32 	%r130, %r129, %r127;
	mov.b32 	%f742, %r130;
	add.s32 	%r131, %r127, 2130706432;
	mov.b32 	%f743, %r131;
	fma.rn.f32 	%f744, %f739, 0f391FCB8E, 0f3AAF85ED;
	fma.rn.f32 	%f745, %f744, %f739, 0f3C1D9856;
	fma.rn.f32 	%f746, %f745, %f739, 0f3D6357BB;
	fma.rn.f32 	%f747, %f746, %f739, 0f3E75FDEC;
	fma.rn.f32 	%f748, %f747, %f739, 0f3F317218;
	fma.rn.f32 	%f749, %f748, %f739, 0f3F800000;
	mul.f32 	%f750, %f749, %f743;
	mul.f32 	%f751, %f750, %f742;
	selp.f32 	%f762, %f740, %f751, %p103;
	and.pred  	%p104, %p100, %p101;
	@%p104 bra 	$L__BB1_40;
	add.f32 	%f752, %f9, %f9;
	mov.b32 	%r132, %f752;
	and.b32  	%r133, %r132, 2147483647;
	mov.b32 	%f762, %r133;
$L__BB1_40:
	div.rn.f32 	%f754, %f762, %f760;
	cvt.f64.f32 	%fd54, %f754;
	cvt.f64.f32 	%fd55, %f760;
	rcp.rn.f64 	%fd56, %fd55;
	fma.rn.f64 	%fd57, %fd56, %fd1, %fd54;
	neg.f64 	%fd58, %fd57;
	cvt.f64.f32 	%fd59, %f10;
	mul.f64 	%fd60, %fd59, %fd58;
	cvt.rn.f32.f64 	%f770, %fd60;
	bra.uni 	$L__BB1_74;
$L__BB1_41:
	setp.lt.f32 	%p71, %f32, 0f00800000;
	mul.f32 	%f519, %f32, 0f4B800000;
	selp.f32 	%f520, %f519, %f32, %p71;
	mov.b32 	%r90, %f520;
	add.s32 	%r91, %r90, -1060439283;
	and.b32  	%r92, %r91, -8388608;
	sub.s32 	%r93, %r90, %r92;
	mov.b32 	%f521, %r93;
	cvt.rn.f32.s32 	%f522, %r92;
	selp.f32 	%f523, 0fC1C00000, 0f00000000, %p71;
	fma.rn.f32 	%f524, %f522, 0f34000000, %f523;
	add.f32 	%f525, %f521, 0fBF800000;
	add.f32 	%f526, %f521, 0f3F800000;
	rcp.approx.ftz.f32 	%f527, %f526;
	add.f32 	%f528, %f525, %f525;
	mul.f32 	%f529, %f528, %f527;
	mul.f32 	%f530, %f529, %f529;
	neg.f32 	%f531, %f529;
	sub.f32 	%f532, %f525, %f529;
	add.f32 	%f533, %f532, %f532;
	fma.rn.f32 	%f534, %f531, %f525, %f533;
	mul.rn.f32 	%f535, %f527, %f534;
	fma.rn.f32 	%f536, %f530, 0f3A2C32E4, 0f3B52E7DB;
	fma.rn.f32 	%f537, %f536, %f530, 0f3C93BB73;
	fma.rn.f32 	%f538, %f537, %f530, 0f3DF6384F;
	mul.rn.f32 	%f539, %f538, %f530;
	fma.rn.f32 	%f540, %f529, 0f3FB8AA3B, %f524;
	mul.f32 	%f541, %f539, 0f40400000;
	sub.f32 	%f542, %f524, %f540;
	fma.rn.f32 	%f543, %f529, 0f3FB8AA3B, %f542;
	fma.rn.f32 	%f544, %f535, 0f3FB8AA3B, %f543;
	fma.rn.f32 	%f545, %f529, 0f32A55E34, %f544;
	fma.rn.f32 	%f546, %f541, %f535, %f545;
	fma.rn.f32 	%f547, %f539, %f529, %f546;
	add.rn.f32 	%f548, %f540, %f547;
	mov.f32 	%f549, 0f40000000;
	mul.rn.f32 	%f550, %f548, %f549;
	cvt.rni.f32.f32 	%f551, %f550;
	sub.f32 	%f552, %f550, %f551;
	neg.f32 	%f553, %f550;
	fma.rn.f32 	%f554, %f548, 0f40000000, %f553;
	neg.f32 	%f555, %f540;
	add.rn.f32 	%f556, %f548, %f555;
	neg.f32 	%f557, %f556;
	add.rn.f32 	%f558, %f547, %f557;
	fma.rn.f32 	%f559, %f558, 0f40000000, %f554;
	add.f32 	%f560, %f552, %f559;
	setp.gt.f32 	%p72, %f551, 0f00000000;
	selp.b32 	%r94, 0, -2097152000, %p72;
	setp.neu.f32 	%p73, %f31, 0f00000000;
	setp.neu.f32 	%p74, %f32, 0f7F800000;
	setp.lt.f32 	%p75, %f550, 0f00000000;
	selp.f32 	%f561, 0f00000000, 0f7F800000, %p75;
	abs.f32 	%f562, %f550;
	setp.gt.f32 	%p76, %f562, 0f43180000;
	cvt.rzi.s32.f32 	%r95, %f551;
	shl.b32 	%r96, %r95, 23;
	sub.s32 	%r97, %r96, %r94;
	mov.b32 	%f563, %r97;
	add.s32 	%r98, %r94, 2130706432;
	mov.b32 	%f564, %r98;
	fma.rn.f32 	%f565, %f560, 0f391FCB8E, 0f3AAF85ED;
	fma.rn.f32 	%f566, %f565, %f560, 0f3C1D9856;
	fma.rn.f32 	%f567, %f566, %f560, 0f3D6357BB;
	fma.rn.f32 	%f568, %f567, %f560, 0f3E75FDEC;
	fma.rn.f32 	%f569, %f568, %f560, 0f3F317218;
	fma.rn.f32 	%f570, %f569, %f560, 0f3F800000;
	mul.f32 	%f571, %f570, %f564;
	mul.f32 	%f572, %f571, %f563;
	selp.f32 	%f763, %f561, %f572, %p76;
	and.pred  	%p77, %p73, %p74;
	@%p77 bra 	$L__BB1_43;
	add.f32 	%f573, %f31, %f31;
	mov.b32 	%r99, %f573;
	and.b32  	%r100, %r99, 2147483647;
	mov.b32 	%f763, %r100;
$L__BB1_43:
	div.rn.f32 	%f575, %f27, %f763;
	mul.f32 	%f576, %f28, %f30;
	div.rn.f32 	%f577, %f576, %f763;
	fma.rn.f32 	%f578, %f29, %f575, %f577;
	mul.f32 	%f770, %f31, %f578;
	bra.uni 	$L__BB1_74;
$L__BB1_44:
	sub.f32 	%f503, %f4, %f6;
	sub.f32 	%f504, %f2, %f3;
	mul.f32 	%f505, %f504, %f503;
	sub.f32 	%f506, %f5, %f6;
	sub.f32 	%f507, %f1, %f3;
	mul.f32 	%f508, %f507, %f506;
	sub.f32 	%f509, %f505, %f508;
	cvt.f64.f32 	%fd43, %f509;
	div.rn.f32 	%f510, %f506, %f509;
	div.rn.f32 	%f511, %f503, %f509;
	sub.f32 	%f512, %f510, %f511;
	mul.f32 	%f513, %f506, %f512;
	div.rn.f32 	%f514, %f513, %f509;
	cvt.f64.f32 	%fd44, %f514;
	div.rn.f32 	%f515, %f507, %f509;
	cvt.f64.f32 	%fd45, %f515;
	rcp.rn.f64 	%fd46, %fd43;
	neg.f64 	%fd47, %fd46;
	cvt.f64.f32 	%fd48, %f504;
	fma.rn.f64 	%fd49, %fd47, %fd48, %fd45;
	div.rn.f64 	%fd50, %fd49, %fd43;
	mul.f64 	%fd51, %fd50, %fd48;
	sub.f64 	%fd52, %fd44, %fd51;
	mul.f64 	%fd53, %fd52, %fd43;
	cvt.rn.f32.f64 	%f770, %fd53;
	bra.uni 	$L__BB1_74;
$L__BB1_45:
	setp.lt.f32 	%p62, %f44, 0f00800000;
	mul.f32 	%f443, %f44, 0f4B800000;
	selp.f32 	%f444, %f443, %f44, %p62;
	mov.b32 	%r79, %f444;
	add.s32 	%r80, %r79, -1060439283;
	and.b32  	%r81, %r80, -8388608;
	sub.s32 	%r82, %r79, %r81;
	mov.b32 	%f445, %r82;
	cvt.rn.f32.s32 	%f446, %r81;
	selp.f32 	%f447, 0fC1C00000, 0f00000000, %p62;
	fma.rn.f32 	%f448, %f446, 0f34000000, %f447;
	add.f32 	%f449, %f445, 0fBF800000;
	add.f32 	%f450, %f445, 0f3F800000;
	rcp.approx.ftz.f32 	%f451, %f450;
	add.f32 	%f452, %f449, %f449;
	mul.f32 	%f453, %f452, %f451;
	mul.f32 	%f454, %f453, %f453;
	neg.f32 	%f455, %f453;
	sub.f32 	%f456, %f449, %f453;
	add.f32 	%f457, %f456, %f456;
	fma.rn.f32 	%f458, %f455, %f449, %f457;
	mul.rn.f32 	%f459, %f451, %f458;
	fma.rn.f32 	%f460, %f454, 0f3A2C32E4, 0f3B52E7DB;
	fma.rn.f32 	%f461, %f460, %f454, 0f3C93BB73;
	fma.rn.f32 	%f462, %f461, %f454, 0f3DF6384F;
	mul.rn.f32 	%f463, %f462, %f454;
	fma.rn.f32 	%f464, %f453, 0f3FB8AA3B, %f448;
	mul.f32 	%f465, %f463, 0f40400000;
	sub.f32 	%f466, %f448, %f464;
	fma.rn.f32 	%f467, %f453, 0f3FB8AA3B, %f466;
	fma.rn.f32 	%f468, %f459, 0f3FB8AA3B, %f467;
	fma.rn.f32 	%f469, %f453, 0f32A55E34, %f468;
	fma.rn.f32 	%f470, %f465, %f459, %f469;
	fma.rn.f32 	%f471, %f463, %f453, %f470;
	add.rn.f32 	%f472, %f464, %f471;
	mov.f32 	%f473, 0f40000000;
	mul.rn.f32 	%f474, %f472, %f473;
	cvt.rni.f32.f32 	%f475, %f474;
	sub.f32 	%f476, %f474, %f475;
	neg.f32 	%f477, %f474;
	fma.rn.f32 	%f478, %f472, 0f40000000, %f477;
	neg.f32 	%f479, %f464;
	add.rn.f32 	%f480, %f472, %f479;
	neg.f32 	%f481, %f480;
	add.rn.f32 	%f482, %f471, %f481;
	fma.rn.f32 	%f483, %f482, 0f40000000, %f478;
	add.f32 	%f484, %f476, %f483;
	setp.gt.f32 	%p63, %f475, 0f00000000;
	selp.b32 	%r83, 0, -2097152000, %p63;
	setp.neu.f32 	%p64, %f43, 0f00000000;
	setp.neu.f32 	%p65, %f44, 0f7F800000;
	setp.lt.f32 	%p66, %f474, 0f00000000;
	selp.f32 	%f485, 0f00000000, 0f7F800000, %p66;
	abs.f32 	%f486, %f474;
	setp.gt.f32 	%p67, %f486, 0f43180000;
	cvt.rzi.s32.f32 	%r84, %f475;
	shl.b32 	%r85, %r84, 23;
	sub.s32 	%r86, %r85, %r83;
	mov.b32 	%f487, %r86;
	add.s32 	%r87, %r83, 2130706432;
	mov.b32 	%f488, %r87;
	fma.rn.f32 	%f489, %f484, 0f391FCB8E, 0f3AAF85ED;
	fma.rn.f32 	%f490, %f489, %f484, 0f3C1D9856;
	fma.rn.f32 	%f491, %f490, %f484, 0f3D6357BB;
	fma.rn.f32 	%f492, %f491, %f484, 0f3E75FDEC;
	fma.rn.f32 	%f493, %f492, %f484, 0f3F317218;
	fma.rn.f32 	%f494, %f493, %f484, 0f3F800000;
	mul.f32 	%f495, %f494, %f488;
	mul.f32 	%f496, %f495, %f487;
	selp.f32 	%f764, %f485, %f496, %p67;
	and.pred  	%p68, %p64, %p65;
	@%p68 bra 	$L__BB1_47;
	add.f32 	%f497, %f43, %f43;
	mov.b32 	%r88, %f497;
	and.b32  	%r89, %r88, 2147483647;
	mov.b32 	%f764, %r89;
$L__BB1_47:
	div.rn.f32 	%f499, %f39, %f764;
	mul.f32 	%f500, %f40, %f42;
	div.rn.f32 	%f501, %f500, %f764;
	fma.rn.f32 	%f502, %f41, %f499, %f501;
	mul.f32 	%f770, %f43, %f502;
	bra.uni 	$L__BB1_74;
$L__BB1_48:
	sub.f32 	%f50, %f1, %f3;
	abs.f32 	%f51, %f50;
	setp.eq.f32 	%p33, %f50, 0f3F800000;
	mov.f32 	%f765, 0f3F800000;
	@%p33 bra 	$L__BB1_53;
	setp.num.f32 	%p34, %f51, %f51;
	@%p34 bra 	$L__BB1_51;
	mov.f32 	%f317, 0f40000000;
	add.rn.f32 	%f765, %f50, %f317;
	bra.uni 	$L__BB1_53;
$L__BB1_51:
	setp.lt.f32 	%p35, %f51, 0f00800000;
	mul.f32 	%f262, %f51, 0f4B800000;
	selp.f32 	%f263, %f262, %f51, %p35;
	mov.b32 	%r46, %f263;
	add.s32 	%r47, %r46, -1060439283;
	and.b32  	%r48, %r47, -8388608;
	sub.s32 	%r49, %r46, %r48;
	mov.b32 	%f264, %r49;
	cvt.rn.f32.s32 	%f265, %r48;
	selp.f32 	%f266, 0fC1C00000, 0f00000000, %p35;
	fma.rn.f32 	%f267, %f265, 0f34000000, %f266;
	add.f32 	%f268, %f264, 0fBF800000;
	add.f32 	%f269, %f264, 0f3F800000;
	rcp.approx.ftz.f32 	%f270, %f269;
	add.f32 	%f271, %f268, %f268;
	mul.f32 	%f272, %f271, %f270;
	mul.f32 	%f273, %f272, %f272;
	neg.f32 	%f274, %f272;
	sub.f32 	%f275, %f268, %f272;
	add.f32 	%f276, %f275, %f275;
	fma.rn.f32 	%f277, %f274, %f268, %f276;
	mul.rn.f32 	%f278, %f270, %f277;
	fma.rn.f32 	%f279, %f273, 0f3A2C32E4, 0f3B52E7DB;
	fma.rn.f32 	%f280, %f279, %f273, 0f3C93BB73;
	fma.rn.f32 	%f281, %f280, %f273, 0f3DF6384F;
	mul.rn.f32 	%f282, %f281, %f273;
	fma.rn.f32 	%f283, %f272, 0f3FB8AA3B, %f267;
	mul.f32 	%f284, %f282, 0f40400000;
	sub.f32 	%f285, %f267, %f283;
	fma.rn.f32 	%f286, %f272, 0f3FB8AA3B, %f285;
	fma.rn.f32 	%f287, %f278, 0f3FB8AA3B, %f286;
	fma.rn.f32 	%f288, %f272, 0f32A55E34, %f287;
	fma.rn.f32 	%f289, %f284, %f278, %f288;
	fma.rn.f32 	%f290, %f282, %f272, %f289;
	add.rn.f32 	%f291, %f283, %f290;
	mov.f32 	%f292, 0f40000000;
	mul.rn.f32 	%f293, %f291, %f292;
	cvt.rni.f32.f32 	%f294, %f293;
	sub.f32 	%f295, %f293, %f294;
	neg.f32 	%f296, %f293;
	fma.rn.f32 	%f297, %f291, 0f40000000, %f296;
	neg.f32 	%f298, %f283;
	add.rn.f32 	%f299, %f291, %f298;
	neg.f32 	%f300, %f299;
	add.rn.f32 	%f301, %f290, %f300;
	fma.rn.f32 	%f302, %f301, 0f40000000, %f297;
	add.f32 	%f303, %f295, %f302;
	setp.gt.f32 	%p36, %f294, 0f00000000;
	selp.b32 	%r50, 0, -2097152000, %p36;
	setp.neu.f32 	%p37, %f50, 0f00000000;
	setp.neu.f32 	%p38, %f51, 0f7F800000;
	setp.lt.f32 	%p39, %f293, 0f00000000;
	selp.f32 	%f304, 0f00000000, 0f7F800000, %p39;
	abs.f32 	%f305, %f293;
	setp.gt.f32 	%p40, %f305, 0f43180000;
	cvt.rzi.s32.f32 	%r51, %f294;
	shl.b32 	%r52, %r51, 23;
	sub.s32 	%r53, %r52, %r50;
	mov.b32 	%f306, %r53;
	add.s32 	%r54, %r50, 2130706432;
	mov.b32 	%f307, %r54;
	fma.rn.f32 	%f308, %f303, 0f391FCB8E, 0f3AAF85ED;
	fma.rn.f32 	%f309, %f308, %f303, 0f3C1D9856;
	fma.rn.f32 	%f310, %f309, %f303, 0f3D6357BB;
	fma.rn.f32 	%f311, %f310, %f303, 0f3E75FDEC;
	fma.rn.f32 	%f312, %f311, %f303, 0f3F317218;
	fma.rn.f32 	%f313, %f312, %f303, 0f3F800000;
	mul.f32 	%f314, %f313, %f307;
	mul.f32 	%f315, %f314, %f306;
	selp.f32 	%f765, %f304, %f315, %p40;
	and.pred  	%p41, %p37, %p38;
	@%p41 bra 	$L__BB1_53;
	add.f32 	%f316, %f50, %f50;
	mov.b32 	%r55, %f316;
	and.b32  	%r56, %r55, 2147483647;
	mov.b32 	%f765, %r56;
$L__BB1_53:
	sub.f32 	%f56, %f4, %f6;
	sub.f32 	%f319, %f2, %f3;
	mul.f32 	%f320, %f319, %f56;
	sub.f32 	%f321, %f5, %f6;
	mul.f32 	%f322, %f50, %f321;
	sub.f32 	%f57, %f320, %f322;
	abs.f32 	%f58, %f57;
	setp.eq.f32 	%p42, %f57, 0f3F800000;
	mov.f32 	%f766, 0f3F800000;
	@%p42 bra 	$L__BB1_58;
	setp.num.f32 	%p43, %f58, %f58;
	@%p43 bra 	$L__BB1_56;
	mov.f32 	%f378, 0f40000000;
	add.rn.f32 	%f766, %f57, %f378;
	bra.uni 	$L__BB1_58;
$L__BB1_56:
	setp.lt.f32 	%p44, %f58, 0f00800000;
	mul.f32 	%f323, %f58, 0f4B800000;
	selp.f32 	%f324, %f323, %f58, %p44;
	mov.b32 	%r57, %f324;
	add.s32 	%r58, %r57, -1060439283;
	and.b32  	%r59, %r58, -8388608;
	sub.s32 	%r60, %r57, %r59;
	mov.b32 	%f325, %r60;
	cvt.rn.f32.s32 	%f326, %r59;
	selp.f32 	%f327, 0fC1C00000, 0f00000000, %p44;
	fma.rn.f32 	%f328, %f326, 0f34000000, %f327;
	add.f32 	%f329, %f325, 0fBF800000;
	add.f32 	%f330, %f325, 0f3F800000;
	rcp.approx.ftz.f32 	%f331, %f330;
	add.f32 	%f332, %f329, %f329;
	mul.f32 	%f333, %f332, %f331;
	mul.f32 	%f334, %f333, %f333;
	neg.f32 	%f335, %f333;
	sub.f32 	%f336, %f329, %f333;
	add.f32 	%f337, %f336, %f336;
	fma.rn.f32 	%f338, %f335, %f329, %f337;
	mul.rn.f32 	%f339, %f331, %f338;
	fma.rn.f32 	%f340, %f334, 0f3A2C32E4, 0f3B52E7DB;
	fma.rn.f32 	%f341, %f340, %f334, 0f3C93BB73;
	fma.rn.f32 	%f342, %f341, %f334, 0f3DF6384F;
	mul.rn.f32 	%f343, %f342, %f334;
	fma.rn.f32 	%f344, %f333, 0f3FB8AA3B, %f328;
	mul.f32 	%f345, %f343, 0f40400000;
	sub.f32 	%f346, %f328, %f344;
	fma.rn.f32 	%f347, %f333, 0f3FB8AA3B, %f346;
	fma.rn.f32 	%f348, %f339, 0f3FB8AA3B, %f347;
	fma.rn.f32 	%f349, %f333, 0f32A55E34, %f348;
	fma.rn.f32 	%f350, %f345, %f339, %f349;
	fma.rn.f32 	%f351, %f343, %f333, %f350;
	add.rn.f32 	%f352, %f344, %f351;
	mov.f32 	%f353, 0f40000000;
	mul.rn.f32 	%f354, %f352, %f353;
	cvt.rni.f32.f32 	%f355, %f354;
	sub.f32 	%f356, %f354, %f355;
	neg.f32 	%f357, %f354;
	fma.rn.f32 	%f358, %f352, 0f40000000, %f357;
	neg.f32 	%f359, %f344;
	add.rn.f32 	%f360, %f352, %f359;
	neg.f32 	%f361, %f360;
	add.rn.f32 	%f362, %f351, %f361;
	fma.rn.f32 	%f363, %f362, 0f40000000, %f358;
	add.f32 	%f364, %f356, %f363;
	setp.gt.f32 	%p45, %f355, 0f00000000;
	selp.b32 	%r61, 0, -2097152000, %p45;
	setp.neu.f32 	%p46, %f57, 0f00000000;
	setp.neu.f32 	%p47, %f58, 0f7F800000;
	setp.lt.f32 	%p48, %f354, 0f00000000;
	selp.f32 	%f365, 0f00000000, 0f7F800000, %p48;
	abs.f32 	%f366, %f354;
	setp.gt.f32 	%p49, %f366, 0f43180000;
	cvt.rzi.s32.f32 	%r62, %f355;
	shl.b32 	%r63, %r62, 23;
	sub.s32 	%r64, %r63, %r61;
	mov.b32 	%f367, %r64;
	add.s32 	%r65, %r61, 2130706432;
	mov.b32 	%f368, %r65;
	fma.rn.f32 	%f369, %f364, 0f391FCB8E, 0f3AAF85ED;
	fma.rn.f32 	%f370, %f369, %f364, 0f3C1D9856;
	fma.rn.f32 	%f371, %f370, %f364, 0f3D6357BB;
	fma.rn.f32 	%f372, %f371, %f364, 0f3E75FDEC;
	fma.rn.f32 	%f373, %f372, %f364, 0f3F317218;
	fma.rn.f32 	%f374, %f373, %f364, 0f3F800000;
	mul.f32 	%f375, %f374, %f368;
	mul.f32 	%f376, %f375, %f367;
	selp.f32 	%f766, %f365, %f376, %p49;
	and.pred  	%p50, %p46, %p47;
	@%p50 bra 	$L__BB1_58;
	add.f32 	%f377, %f57, %f57;
	mov.b32 	%r66, %f377;
	and.b32  	%r67, %r66, 2147483647;
	mov.b32 	%f766, %r67;
$L__BB1_58:
	abs.f32 	%f63, %f56;
	setp.eq.f32 	%p51, %f56, 0f3F800000;
	mov.f32 	%f767, 0f3F800000;
	@%p51 bra 	$L__BB1_63;
	setp.num.f32 	%p52, %f63, %f63;
	@%p52 bra 	$L__BB1_61;
	mov.f32 	%f435, 0f40000000;
	add.rn.f32 	%f767, %f56, %f435;
	bra.uni 	$L__BB1_63;
$L__BB1_61:
	setp.lt.f32 	%p53, %f63, 0f00800000;
	mul.f32 	%f380, %f63, 0f4B800000;
	selp.f32 	%f381, %f380, %f63, %p53;
	mov.b32 	%r68, %f381;
	add.s32 	%r69, %r68, -1060439283;
	and.b32  	%r70, %r69, -8388608;
	sub.s32 	%r71, %r68, %r70;
	mov.b32 	%f382, %r71;
	cvt.rn.f32.s32 	%f383, %r70;
	selp.f32 	%f384, 0fC1C00000, 0f00000000, %p53;
	fma.rn.f32 	%f385, %f383, 0f34000000, %f384;
	add.f32 	%f386, %f382, 0fBF800000;
	add.f32 	%f387, %f382, 0f3F800000;
	rcp.approx.ftz.f32 	%f388, %f387;
	add.f32 	%f389, %f386, %f386;
	mul.f32 	%f390, %f389, %f388;
	mul.f32 	%f391, %f390, %f390;
	neg.f32 	%f392, %f390;
	sub.f32 	%f393, %f386, %f390;
	add.f32 	%f394, %f393, %f393;
	fma.rn.f32 	%f395, %f392, %f386, %f394;
	mul.rn.f32 	%f396, %f388, %f395;
	fma.rn.f32 	%f397, %f391, 0f3A2C32E4, 0f3B52E7DB;
	fma.rn.f32 	%f398, %f397, %f391, 0f3C93BB73;
	fma.rn.f32 	%f399, %f398, %f391, 0f3DF6384F;
	mul.rn.f32 	%f400, %f399, %f391;
	fma.rn.f32 	%f401, %f390, 0f3FB8AA3B, %f385;
	mul.f32 	%f402, %f400, 0f40400000;
	sub.f32 	%f403, %f385, %f401;
	fma.rn.f32 	%f404, %f390, 0f3FB8AA3B, %f403;
	fma.rn.f32 	%f405, %f396, 0f3FB8AA3B, %f404;
	fma.rn.f32 	%f406, %f390, 0f32A55E34, %f405;
	fma.rn.f32 	%f407, %f402, %f396, %f406;
	fma.rn.f32 	%f408, %f400, %f390, %f407;
	add.rn.f32 	%f409, %f401, %f408;
	mov.f32 	%f410, 0f40000000;
	mul.rn.f32 	%f411, %f409, %f410;
	cvt.rni.f32.f32 	%f412, %f411;
	sub.f32 	%f413, %f411, %f412;
	neg.f32 	%f414, %f411;
	fma.rn.f32 	%f415, %f409, 0f40000000, %f414;
	neg.f32 	%f416, %f401;
	add.rn.f32 	%f417, %f409, %f416;
	neg.f32 	%f418, %f417;
	add.rn.f32 	%f419, %f408, %f418;
	fma.rn.f32 	%f420, %f419, 0f40000000, %f415;
	add.f32 	%f421, %f413, %f420;
	setp.gt.f32 	%p54, %f412, 0f00000000;
	selp.b32 	%r72, 0, -2097152000, %p54;
	setp.neu.f32 	%p55, %f56, 0f00000000;
	setp.neu.f32 	%p56, %f63, 0f7F800000;
	setp.lt.f32 	%p57, %f411, 0f00000000;
	selp.f32 	%f422, 0f00000000, 0f7F800000, %p57;
	abs.f32 	%f423, %f411;
	setp.gt.f32 	%p58, %f423, 0f43180000;
	cvt.rzi.s32.f32 	%r73, %f412;
	shl.b32 	%r74, %r73, 23;
	sub.s32 	%r75, %r74, %r72;
	mov.b32 	%f424, %r75;
	add.s32 	%r76, %r72, 2130706432;
	mov.b32 	%f425, %r76;
	fma.rn.f32 	%f426, %f421, 0f391FCB8E, 0f3AAF85ED;
	fma.rn.f32 	%f427, %f426, %f421, 0f3C1D9856;
	fma.rn.f32 	%f428, %f427, %f421, 0f3D6357BB;
	fma.rn.f32 	%f429, %f428, %f421, 0f3E75FDEC;
	fma.rn.f32 	%f430, %f429, %f421, 0f3F317218;
	fma.rn.f32 	%f431, %f430, %f421, 0f3F800000;
	mul.f32 	%f432, %f431, %f425;
	mul.f32 	%f433, %f432, %f424;
	selp.f32 	%f767, %f422, %f433, %p58;
	and.pred  	%p59, %p55, %p56;
	@%p59 bra 	$L__BB1_63;
	add.f32 	%f434, %f56, %f56;
	mov.b32 	%r77, %f434;
	and.b32  	%r78, %r77, 2147483647;
	mov.b32 	%f767, %r78;
$L__BB1_63:
	div.rn.f32 	%f436, %f767, %f766;
	div.rn.f32 	%f437, %f765, %f766;
	add.f32 	%f438, %f437, %f436;
	neg.f32 	%f439, %f438;
	mul.f32 	%f770, %f57, %f439;
	bra.uni 	$L__BB1_74;
$L__BB1_64:
	sub.f32 	%f235, %f4, %f6;
	sub.f32 	%f236, %f2, %f3;
	mul.f32 	%f237, %f236, %f235;
	sub.f32 	%f238, %f5, %f6;
	sub.f32 	%f239, %f1, %f3;
	mul.f32 	%f240, %f239, %f238;
	sub.f32 	%f241, %f237, %f240;
	cvt.f64.f32 	%fd20, %f241;
	div.rn.f32 	%f242, %f238, %f241;
	div.rn.f32 	%f243, %f235, %f241;
	sub.f32 	%f244, %f242, %f243;
	mul.f32 	%f245, %f238, %f244;
	div.rn.f32 	%f246, %f245, %f241;
	cvt.f64.f32 	%fd21, %f246;
	div.rn.f32 	%f247, %f239, %f241;
	cvt.f64.f32 	%fd22, %f247;
	rcp.rn.f64 	%fd23, %fd20;
	neg.f64 	%fd24, %fd23;
	cvt.f64.f32 	%fd25, %f236;
	fma.rn.f64 	%fd26, %fd24, %fd25, %fd22;
	div.rn.f64 	%fd27, %fd26, %fd20;
	mul.f64 	%fd28, %fd27, %fd25;
	sub.f64 	%fd29, %fd21, %fd28;
	mul.f64 	%fd30, %fd29, %fd20;
	cvt.rn.f32.f64 	%f770, %fd30;
	bra.uni 	$L__BB1_74;
$L__BB1_65:
	sub.f32 	%f222, %f1, %f3;
	sub.f32 	%f223, %f4, %f6;
	sub.f32 	%f224, %f2, %f3;
	mul.f32 	%f225, %f224, %f223;
	sub.f32 	%f226, %f5, %f6;
	mul.f32 	%f227, %f222, %f226;
	sub.f32 	%f228, %f225, %f227;
	div.rn.f32 	%f229, %f222, %f228;
	cvt.f64.f32 	%fd8, %f229;
	cvt.f64.f32 	%fd9, %f228;
	rcp.rn.f64 	%fd10, %fd9;
	neg.f64 	%fd11, %fd10;
	cvt.f64.f32 	%fd12, %f224;
	fma.rn.f64 	%fd13, %fd11, %fd12, %fd8;
	cvt.f64.f32 	%fd14, %f222;
	mul.f64 	%fd15, %fd13, %fd14;
	div.rn.f64 	%fd16, %fd15, %fd9;
	div.rn.f32 	%f230, %f226, %f228;
	div.rn.f32 	%f231, %f223, %f228;
	sub.f32 	%f232, %f230, %f231;
	mul.f32 	%f233, %f223, %f232;
	div.rn.f32 	%f234, %f233, %f228;
	cvt.f64.f32 	%fd17, %f234;
	sub.f64 	%fd18, %fd16, %fd17;
	mul.f64 	%fd19, %fd18, %fd9;
	cvt.rn.f32.f64 	%f770, %fd19;
	bra.uni 	$L__BB1_74;
$L__BB1_66:
	setp.lt.f32 	%p17, %f76, 0f00800000;
	mul.f32 	%f105, %f76, 0f4B800000;
	selp.f32 	%f106, %f105, %f76, %p17;
	mov.b32 	%r24, %f106;
	add.s32 	%r25, %r24, -1060439283;
	and.b32  	%r26, %r25, -8388608;
	sub.s32 	%r27, %r24, %r26;
	mov.b32 	%f107, %r27;
	cvt.rn.f32.s32 	%f108, %r26;
	selp.f32 	%f109, 0fC1C00000, 0f00000000, %p17;
	fma.rn.f32 	%f110, %f108, 0f34000000, %f109;
	add.f32 	%f111, %f107, 0fBF800000;
	add.f32 	%f112, %f107, 0f3F800000;
	rcp.approx.ftz.f32 	%f113, %f112;
	add.f32 	%f114, %f111, %f111;
	mul.f32 	%f115, %f114, %f113;
	mul.f32 	%f116, %f115, %f115;
	neg.f32 	%f117, %f115;
	sub.f32 	%f118, %f111, %f115;
	add.f32 	%f119, %f118, %f118;
	fma.rn.f32 	%f120, %f117, %f111, %f119;
	mul.rn.f32 	%f121, %f113, %f120;
	fma.rn.f32 	%f122, %f116, 0f3A2C32E4, 0f3B52E7DB;
	fma.rn.f32 	%f123, %f122, %f116, 0f3C93BB73;
	fma.rn.f32 	%f124, %f123, %f116, 0f3DF6384F;
	mul.rn.f32 	%f125, %f124, %f116;
	fma.rn.f32 	%f126, %f115, 0f3FB8AA3B, %f110;
	mul.f32 	%f127, %f125, 0f40400000;
	sub.f32 	%f128, %f110, %f126;
	fma.rn.f32 	%f129, %f115, 0f3FB8AA3B, %f128;
	fma.rn.f32 	%f130, %f121, 0f3FB8AA3B, %f129;
	fma.rn.f32 	%f131, %f115, 0f32A55E34, %f130;
	fma.rn.f32 	%f132, %f127, %f121, %f131;
	fma.rn.f32 	%f133, %f125, %f115, %f132;
	add.rn.f32 	%f134, %f126, %f133;
	mov.f32 	%f135, 0f40000000;
	mul.rn.f32 	%f136, %f134, %f135;
	cvt.rni.f32.f32 	%f137, %f136;
	sub.f32 	%f138, %f136, %f137;
	neg.f32 	%f139, %f136;
	fma.rn.f32 	%f140, %f134, 0f40000000, %f139;
	neg.f32 	%f141, %f126;
	add.rn.f32 	%f142, %f134, %f141;
	neg.f32 	%f143, %f142;
	add.rn.f32 	%f144, %f133, %f143;
	fma.rn.f32 	%f145, %f144, 0f40000000, %f140;
	add.f32 	%f146, %f138, %f145;
	setp.gt.f32 	%p18, %f137, 0f00000000;
	selp.b32 	%r28, 0, -2097152000, %p18;
	setp.neu.f32 	%p19, %f75, 0f00000000;
	setp.neu.f32 	%p20, %f76, 0f7F800000;
	setp.lt.f32 	%p21, %f136, 0f00000000;
	selp.f32 	%f147, 0f00000000, 0f7F800000, %p21;
	abs.f32 	%f148, %f136;
	setp.gt.f32 	%p22, %f148, 0f43180000;
	cvt.rzi.s32.f32 	%r29, %f137;
	shl.b32 	%r30, %r29, 23;
	sub.s32 	%r31, %r30, %r28;
	mov.b32 	%f149, %r31;
	add.s32 	%r32, %r28, 2130706432;
	mov.b32 	%f150, %r32;
	fma.rn.f32 	%f151, %f146, 0f391FCB8E, 0f3AAF85ED;
	fma.rn.f32 	%f152, %f151, %f146, 0f3C1D9856;
	fma.rn.f32 	%f153, %f152, %f146, 0f3D6357BB;
	fma.rn.f32 	%f154, %f153, %f146, 0f3E75FDEC;
	fma.rn.f32 	%f155, %f154, %f146, 0f3F317218;
	fma.rn.f32 	%f156, %f155, %f146, 0f3F800000;
	mul.f32 	%f157, %f156, %f150;
	mul.f32 	%f158, %f157, %f149;
	selp.f32 	%f768, %f147, %f158, %p22;
	and.pred  	%p23, %p19, %p20;
	@%p23 bra 	$L__BB1_68;
	add.f32 	%f159, %f75, %f75;
	mov.b32 	%r33, %f159;
	and.b32  	%r34, %r33, 2147483647;
	mov.b32 	%f768, %r34;
$L__BB1_68:
	div.rn.f32 	%f162, %f73, %f74;
	div.rn.f32 	%f163, %f72, %f74;
	sub.f32 	%f81, %f162, %f163;
	abs.f32 	%f82, %f81;
	setp.eq.f32 	%p24, %f81, 0f3F800000;
	mov.f32 	%f769, 0f3F800000;
	@%p24 bra 	$L__BB1_73;
	setp.num.f32 	%p25, %f82, %f82;
	@%p25 bra 	$L__BB1_71;
	mov.f32 	%f219, 0f40000000;
	add.rn.f32 	%f769, %f81, %f219;
	bra.uni 	$L__BB1_73;
$L__BB1_71:
	setp.lt.f32 	%p26, %f82, 0f00800000;
	mul.f32 	%f164, %f82, 0f4B800000;
	selp.f32 	%f165, %f164, %f82, %p26;
	mov.b32 	%r35, %f165;
	add.s32 	%r36, %r35, -1060439283;
	and.b32  	%r37, %r36, -8388608;
	sub.s32 	%r38, %r35, %r37;
	mov.b32 	%f166, %r38;
	cvt.rn.f32.s32 	%f167, %r37;
	selp.f32 	%f168, 0fC1C00000, 0f00000000, %p26;
	fma.rn.f32 	%f169, %f167, 0f34000000, %f168;
	add.f32 	%f170, %f166, 0fBF800000;
	add.f32 	%f171, %f166, 0f3F800000;
	rcp.approx.ftz.f32 	%f172, %f171;
	add.f32 	%f173, %f170, %f170;
	mul.f32 	%f174, %f173, %f172;
	mul.f32 	%f175, %f174, %f174;
	neg.f32 	%f176, %f174;
	sub.f32 	%f177, %f170, %f174;
	add.f32 	%f178, %f177, %f177;
	fma.rn.f32 	%f179, %f176, %f170, %f178;
	mul.rn.f32 	%f180, %f172, %f179;
	fma.rn.f32 	%f181, %f175, 0f3A2C32E4, 0f3B52E7DB;
	fma.rn.f32 	%f182, %f181, %f175, 0f3C93BB73;
	fma.rn.f32 	%f183, %f182, %f175, 0f3DF6384F;
	mul.rn.f32 	%f184, %f183, %f175;
	fma.rn.f32 	%f185, %f174, 0f3FB8AA3B, %f169;
	mul.f32 	%f186, %f184, 0f40400000;
	sub.f32 	%f187, %f169, %f185;
	fma.rn.f32 	%f188, %f174, 0f3FB8AA3B, %f187;
	fma.rn.f32 	%f189, %f180, 0f3FB8AA3B, %f188;
	fma.rn.f32 	%f190, %f174, 0f32A55E34, %f189;
	fma.rn.f32 	%f191, %f186, %f180, %f190;
	fma.rn.f32 	%f192, %f184, %f174, %f191;
	add.rn.f32 	%f193, %f185, %f192;
	mov.f32 	%f194, 0f40000000;
	mul.rn.f32 	%f195, %f193, %f194;
	cvt.rni.f32.f32 	%f196, %f195;
	sub.f32 	%f197, %f195, %f196;
	neg.f32 	%f198, %f195;
	fma.rn.f32 	%f199, %f193, 0f40000000, %f198;
	neg.f32 	%f200, %f185;
	add.rn.f32 	%f201, %f193, %f200;
	neg.f32 	%f202, %f201;
	add.rn.f32 	%f203, %f192, %f202;
	fma.rn.f32 	%f204, %f203, 0f40000000, %f199;
	add.f32 	%f205, %f197, %f204;
	setp.gt.f32 	%p27, %f196, 0f00000000;
	selp.b32 	%r39, 0, -2097152000, %p27;
	setp.neu.f32 	%p28, %f81, 0f00000000;
	setp.neu.f32 	%p29, %f82, 0f7F800000;
	setp.lt.f32 	%p30, %f195, 0f00000000;
	selp.f32 	%f206, 0f00000000, 0f7F800000, %p30;
	abs.f32 	%f207, %f195;
	setp.gt.f32 	%p31, %f207, 0f43180000;
	cvt.rzi.s32.f32 	%r40, %f196;
	shl.b32 	%r41, %r40, 23;
	sub.s32 	%r42, %r41, %r39;
	mov.b32 	%f208, %r42;
	add.s32 	%r43, %r39, 2130706432;
	mov.b32 	%f209, %r43;
	fma.rn.f32 	%f210, %f205, 0f391FCB8E, 0f3AAF85ED;
	fma.rn.f32 	%f211, %f210, %f205, 0f3C1D9856;
	fma.rn.f32 	%f212, %f211, %f205, 0f3D6357BB;
	fma.rn.f32 	%f213, %f212, %f205, 0f3E75FDEC;
	fma.rn.f32 	%f214, %f213, %f205, 0f3F317218;
	fma.rn.f32 	%f215, %f214, %f205, 0f3F800000;
	mul.f32 	%f216, %f215, %f209;
	mul.f32 	%f217, %f216, %f208;
	selp.f32 	%f769, %f206, %f217, %p31;
	and.pred  	%p32, %p28, %p29;
	@%p32 bra 	$L__BB1_73;
	add.f32 	%f218, %f81, %f81;
	mov.b32 	%r44, %f218;
	and.b32  	%r45, %r44, 2147483647;
	mov.b32 	%f769, %r45;
$L__BB1_73:
	add.f32 	%f220, %f768, %f769;
	neg.f32 	%f221, %f220;
	mul.f32 	%f770, %f74, %f221;
$L__BB1_74:
	mul.f32 	%f755, %f7, %f770;
	atom.shared.add.f32 	%f756, [%r8], %f755;
$L__BB1_75:
	setp.gt.s32 	%p105, %r2, 499999;
	bar.sync 	0;
	setp.ne.s32 	%p106, %r4, 0;
	or.pred  	%p107, %p106, %p105;
	@%p107 bra 	$L__BB1_77;
	cvt.u16.u32 	%rs1, %r5;
	mul.hi.u16 	%rs2, %rs1, 21846;
	cvt.u32.u16 	%r134, %rs2;
	add.s32 	%r135, %r3, %r134;
	shl.b32 	%r136, %r135, 2;
	mov.u32 	%r137, _ZZ10fea_kernelPfPiS0_S_S_S0_E5sGIdx;
	add.s32 	%r138, %r137, %r136;
	ld.shared.f32 	%f757, [%r138];
	cvt.rzi.s32.f32 	%r139, %f757;
	mul.lo.s16 	%rs3, %rs2, 3;
	sub.s16 	%rs4, %rs1, %rs3;
	cvt.u32.u16 	%r140, %rs4;
	add.s32 	%r141, %r3, %r140;
	shl.b32 	%r142, %r141, 2;
	add.s32 	%r143, %r137, %r142;
	ld.shared.f32 	%f758, [%r143];
	cvt.rzi.s32.f32 	%r144, %f758;
	mad.lo.s32 	%r145, %r2, 9, %r5;
	cvta.to.global.u64 	%rd17, %rd2;
	mul.wide.u32 	%rd18, %r145, 4;
	add.s64 	%rd19, %rd17, %rd18;
	st.global.u32 	[%rd19], %r139;
	cvta.to.global.u64 	%rd20, %rd3;
	add.s64 	%rd21, %rd20, %rd18;
	st.global.u32 	[%rd21], %r144;
	ld.shared.f32 	%f759, [%r8];
	cvta.to.global.u64 	%rd22, %rd1;
	add.s64 	%rd23, %rd22, %rd18;
	st.global.f32 	[%rd23], %f759;
$L__BB1_77:
	ret;

}


// ===== COMPILED SASS (sm_100) =====

	.target	sm_100

	.elftype	@"ET_EXEC"


//--------------------- .note.nv.tkinfo           --------------------------
	.section	.note.nv.tkinfo,"",@"SHT_NOTE"
	.sectionflags	@"SHF_NOTE_NV_TKINFO"
	.tkinfo
        /*0018*/ 	.word	0x00000002
        /*0030*/ 	.string	""
        /*0030*/ 	.string	"ptxas"
        /*0030*/ 	.string	"Cuda compilation tools, release 13.0, V13.0.88"
        /*0030*/ 	.string	"Build cuda_13.0.r13.0/compiler.36424714_0"
        /*0030*/ 	.string	"-arch sm_100 -m 64 "



//--------------------- .note.nv.cuinfo           --------------------------
	.section	.note.nv.cuinfo,"",@"SHT_NOTE"
	.sectionflags	@"SHF_NOTE_NV_CUINFO"
        /*0018*/ 	.short	0x0002
        /*001a*/ 	.short	0x0064
        /*001c*/ 	.short	0x0082
	.zero		2


//--------------------- .nv.info                  --------------------------
	.section	.nv.info,"",@"SHT_CUDA_INFO"
	.align	4


	//----- nvinfo : EIATTR_REGCOUNT
	.align		4
        /*0000*/ 	.byte	0x04, 0x2f
        /*0002*/ 	.short	(.L_6 - .L_5)
	.align		4
.L_5:
        /*0004*/ 	.word	index@(_Z11fea_kernel2PfPiS0_S_S_S0_)
        /*0008*/ 	.word	0x00000018


	//----- nvinfo : EIATTR_FRAME_SIZE
	.align		4
.L_6:
        /*000c*/ 	.byte	0x04, 0x11
        /*000e*/ 	.short	(.L_8 - .L_7)
	.align		4
.L_7:
        /*0010*/ 	.word	index@(_Z11fea_kernel2PfPiS0_S_S_S0_)
        /*0014*/ 	.word	0x00000010


	//----- nvinfo : EIATTR_REGCOUNT
	.align		4
.L_8:
        /*0018*/ 	.byte	0x04, 0x2f
        /*001a*/ 	.short	(.L_10 - .L_9)
	.align		4
.L_9:
        /*001c*/ 	.word	index@(_Z10fea_kernelPfPiS0_S_S_S0_)
        /*0020*/ 	.word	0x00000026


	//----- nvinfo : EIATTR_FRAME_SIZE
	.align		4
.L_10:
        /*0024*/ 	.byte	0x04, 0x11
        /*0026*/ 	.short	(.L_12 - .L_11)
	.align		4
.L_11:
        /*0028*/ 	.word	index@($__internal_2_$__cuda_sm3x_div_rn_noftz_f32_slowpath)
        /*002c*/ 	.word	0x00000000


	//----- nvinfo : EIATTR_FRAME_SIZE
	.align		4
.L_12:
        /*0030*/ 	.byte	0x04, 0x11
        /*0032*/ 	.short	(.L_14 - .L_13)
	.align		4
.L_13:
        /*0034*/ 	.word	index@($__internal_1_$__cuda_sm20_div_rn_f64_full)
        /*0038*/ 	.word	0x00000000


	//----- nvinfo : EIATTR_FRAME_SIZE
	.align		4
.L_14:
        /*003c*/ 	.byte	0x04, 0x11
        /*003e*/ 	.short	(.L_16 - .L_15)
	.align		4
.L_15:
        /*0040*/ 	.word	index@($__internal_0_$__cuda_sm20_dblrcp_rn_slowpath_v3)
        /*0044*/ 	.word	0x00000000


	//----- nvinfo : EIATTR_FRAME_SIZE
	.align		4
.L_16:
        /*0048*/ 	.byte	0x04, 0x11
        /*004a*/ 	.short	(.L_18 - .L_17)
	.align		4
.L_17:
        /*004c*/ 	.word	index@(_Z10fea_kernelPfPiS0_S_S_S0_)
        /*0050*/ 	.word	0x00000000


	//----- nvinfo : EIATTR_MIN_STACK_SIZE
	.align		4
.L_18:
        /*0054*/ 	.byte	0x04, 0x12
        /*0056*/ 	.short	(.L_20 - .L_19)
	.align		4
.L_19:
        /*0058*/ 	.word	index@(_Z10fea_kernelPfPiS0_S_S_S0_)
        /*005c*/ 	.word	0x00000000


	//----- nvinfo : EIATTR_MIN_STACK_SIZE
	.align		4
.L_20:
        /*0060*/ 	.byte	0x04, 0x12
        /*0062*/ 	.short	(.L_22 - .L_21)
	.align		4
.L_21:
        /*0064*/ 	.word	index@(_Z11fea_kernel2PfPiS0_S_S_S0_)
        /*0068*/ 	.word	0x00000010
.L_22:


//--------------------- .nv.compat                --------------------------
	.section	.nv.compat,"",@"SHT_CUDA_COMPAT_INFO"
	.align	4
        /*0000*/ 	.byte	0x02, 0x09, 0x00, 0x00, 0x02, 0x02, 0x01, 0x00, 0x02, 0x05, 0x05, 0x00, 0x03, 0x07, 0x01, 0x01
        /*0010*/ 	.byte	0x02, 0x03, 0x00, 0x00, 0x02, 0x06, 0x01, 0x00, 0x04, 0x0b, 0x08, 0x00, 0x01, 0x00, 0x00, 0x00
        /*0020*/ 	.byte	0x00, 0x00, 0x00, 0x00


//--------------------- .nv.info._Z10fea_kernelPfPiS0_S_S_S0_ --------------------------
	.section	.nv.info._Z10fea_kernelPfPiS0_S_S_S0_,"",@"SHT_CUDA_INFO"
	.sectionflags	@""
	.align	4


	//----- nvinfo : EIATTR_CUDA_API_VERSION
	.align		4
        /*0000*/ 	.byte	0x04, 0x37
        /*0002*/ 	.short	(.L_24 - .L_23)
.L_23:
        /*0004*/ 	.word	0x00000082


	//----- nvinfo : EIATTR_KPARAM_INFO
	.align		4
.L_24:
        /*0008*/ 	.byte	0x04, 0x17
        /*000a*/ 	.short	(.L_26 - .L_25)
.L_25:
        /*000c*/ 	.word	0x00000000
        /*0010*/ 	.short	0x0005
        /*0012*/ 	.short	0x0028
        /*0014*/ 	.byte	0x00, 0xf5, 0x21, 0x00


	//----- nvinfo : EIATTR_KPARAM_INFO
	.align		4
.L_26:
        /*0018*/ 	.byte	0x04, 0x17
        /*001a*/ 	.short	(.L_28 - .L_27)
.L_27:
        /*001c*/ 	.word	0x00000000
        /*0020*/ 	.short	0x0004
        /*0022*/ 	.short	0x0020
        /*0024*/ 	.byte	0x00, 0xf5, 0x21, 0x00


	//----- nvinfo : EIATTR_KPARAM_INFO
	.align		4
.L_28:
        /*0028*/ 	.byte	0x04, 0x17
        /*002a*/ 	.short	(.L_30 - .L_29)
.L_29:
        /*002c*/ 	.word	0x00000000
        /*0030*/ 	.short	0x0003
        /*0032*/ 	.short	0x0018
        /*0034*/ 	.byte	0x00, 0xf5, 0x21, 0x00


	//----- nvinfo : EIATTR_KPARAM_INFO
	.align		4
.L_30:
        /*0038*/ 	.byte	0x04, 0x17
        /*003a*/ 	.short	(.L_32 - .L_31)
.L_31:
        /*003c*/ 	.word	0x00000000
        /*0040*/ 	.short	0x0002
        /*0042*/ 	.short	0x0010
        /*0044*/ 	.byte	0x00, 0xf5, 0x21, 0x00


	//----- nvinfo : EIATTR_KPARAM_INFO
	.align		4
.L_32:
        /*0048*/ 	.byte	0x04, 0x17
        /*004a*/ 	.short	(.L_34 - .L_33)
.L_33:
        /*004c*/ 	.word	0x00000000
        /*0050*/ 	.short	0x0001
        /*0052*/ 	.short	0x0008
        /*0054*/ 	.byte	0x00, 0xf5, 0x21, 0x00


	//----- nvinfo : EIATTR_KPARAM_INFO
	.align		4
.L_34:
        /*0058*/ 	.byte	0x04, 0x17
        /*005a*/ 	.short	(.L_36 - .L_35)
.L_35:
        /*005c*/ 	.word	0x00000000
        /*0060*/ 	.short	0x0000
        /*0062*/ 	.short	0x0000
        /*0064*/ 	.byte	0x00, 0xf5, 0x21, 0x00


	//----- nvinfo : EIATTR_SPARSE_MMA_MASK
	.align		4
.L_36:
        /*0068*/ 	.byte	0x03, 0x50
        /*006a*/ 	.short	0x0000


	//----- nvinfo : EIATTR_MAXREG_COUNT
	.align		4
        /*006c*/ 	.byte	0x03, 0x1b
        /*006e*/ 	.short	0x00ff


	//----- nvinfo : EIATTR_NUM_BARRIERS
	.align		4
        /*0070*/ 	.byte	0x02, 0x4c
        /*0072*/ 	.byte	0x01
	.zero		1


	//----- nvinfo : EIATTR_MERCURY_ISA_VERSION
	.align		4
        /*0074*/ 	.byte	0x03, 0x5f
        /*0076*/ 	.short	0x0101


	//----- nvinfo : EIATTR_VRC_CTA_INIT_COUNT
	.align		4
        /*0078*/ 	.byte	0x02, 0x4a
	.zero		1
	.zero		1


	//----- nvinfo : EIATTR_EXIT_INSTR_OFFSETS
	.align		4
        /*007c*/ 	.byte	0x04, 0x1c
        /*007e*/ 	.short	(.L_38 - .L_37)


	//   ....[0]....
.L_37:
        /*0080*/ 	.word	0x00005ba0


	//   ....[1]....
        /*0084*/ 	.word	0x00005db0


	//----- nvinfo : EIATTR_INDIRECT_BRANCH_TARGETS
	.align		4
.L_38:
        /*0088*/ 	.byte	0x04, 0x34
        /*008a*/ 	.short	(.L_40 - .L_39)


	//   ....[0]....
.L_39:
        /*008c*/ 	.word	.L_x_125@srel
        /*0090*/ 	.short	0x0
        /*0092*/ 	.short	0x0
        /*0094*/ 	.word	0x3
        /*0098*/ 	.word	.L_x_126@srel
        /*009c*/ 	.word	.L_x_127@srel
        /*00a0*/ 	.word	.L_x_13@srel


	//   ....[1]....
        /*00a4*/ 	.word	.L_x_129@srel
        /*00a8*/ 	.short	0x0
        /*00aa*/ 	.short	0x0
        /*00ac*/ 	.word	0x3
        /*00b0*/ 	.word	.L_x_130@srel
        /*00b4*/ 	.word	.L_x_131@srel
        /*00b8*/ 	.word	.L_x_13@srel


	//   ....[2]....
        /*00bc*/ 	.word	.L_x_133@srel
        /*00c0*/ 	.short	0x0
        /*00c2*/ 	.short	0x0
        /*00c4*/ 	.word	0x3
        /*00c8*/ 	.word	.L_x_134@srel
        /*00cc*/ 	.word	.L_x_135@srel
        /*00d0*/ 	.word	.L_x_13@srel


	//   ....[3]....
        /*00d4*/ 	.word	.L_x_137@srel
        /*00d8*/ 	.short	0x0
        /*00da*/ 	.short	0x0
        /*00dc*/ 	.word	0x4
        /*00e0*/ 	.word	.L_x_138@srel
        /*00e4*/ 	.word	.L_x_139@srel
        /*00e8*/ 	.word	.L_x_140@srel
        /*00ec*/ 	.word	.L_x_13@srel


	//----- nvinfo : EIATTR_CRS_STACK_SIZE
	.align		4
.L_40:
        /*00f0*/ 	.byte	0x04, 0x1e
        /*00f2*/ 	.short	(.L_42 - .L_41)
.L_41:
        /*00f4*/ 	.word	0x00000000


	//----- nvinfo : EIATTR_CBANK_PARAM_SIZE
	.align		4
.L_42:
        /*00f8*/ 	.byte	0x03, 0x19
        /*00fa*/ 	.short	0x0030


	//----- nvinfo : EIATTR_PARAM_CBANK
	.align		4
        /*00fc*/ 	.byte	0x04, 0x0a
        /*00fe*/ 	.short	(.L_44 - .L_43)
	.align		4
.L_43:
        /*0100*/ 	.word	index@(.nv.constant0._Z10fea_kernelPfPiS0_S_S_S0_)
        /*0104*/ 	.short	0x0380
        /*0106*/ 	.short	0x0030


	//----- nvinfo : EIATTR_SW_WAR
	.align		4
.L_44:
        /*0108*/ 	.byte	0x04, 0x36
        /*010a*/ 	.short	(.L_46 - .L_45)
.L_45:
        /*010c*/ 	.word	0x00000008
.L_46:


//--------------------- .nv.info._Z11fea_kernel2PfPiS0_S_S_S0_ --------------------------
	.section	.nv.info._Z11fea_kernel2PfPiS0_S_S_S0_,"",@"SHT_CUDA_INFO"
	.sectionflags	@""
	.align	4


	//----- nvinfo : EIATTR_CUDA_API_VERSION
	.align		4
        /*0000*/ 	.byte	0x04, 0x37
        /*0002*/ 	.short	(.L_48 - .L_47)
.L_47:
        /*0004*/ 	.word	0x00000082


	//----- nvinfo : EIATTR_KPARAM_INFO
	.align		4
.L_48:
        /*0008*/ 	.byte	0x04, 0x17
        /*000a*/ 	.short	(.L_50 - .L_49)
.L_49:
        /*000c*/ 	.word	0x00000000
        /*0010*/ 	.short	0x0005
        /*0012*/ 	.short	0x0028
        /*0014*/ 	.byte	0x00, 0xf5, 0x21, 0x00


	//----- nvinfo : EIATTR_KPARAM_INFO
	.align		4
.L_50:
        /*0018*/ 	.byte	0x04, 0x17
        /*001a*/ 	.short	(.L_52 - .L_51)
.L_51:
        /*001c*/ 	.word	0x00000000
        /*0020*/ 	.short	0x0004
        /*0022*/ 	.short	0x0020
        /*0024*/ 	.byte	0x00, 0xf5, 0x21, 0x00


	//----- nvinfo : EIATTR_KPARAM_INFO
	.align		4
.L_52:
        /*0028*/ 	.byte	0x04, 0x17
        /*002a*/ 	.short	(.L_54 - .L_53)
.L_53:
        /*002c*/ 	.word	0x00000000
        /*0030*/ 	.short	0x0003
        /*0032*/ 	.short	0x0018
        /*0034*/ 	.byte	0x00, 0xf5, 0x21, 0x00


	//----- nvinfo : EIATTR_KPARAM_INFO
	.align		4
.L_54:
        /*0038*/ 	.byte	0x04, 0x17
        /*003a*/ 	.short	(.L_56 - .L_55)
.L_55:
        /*003c*/ 	.word	0x00000000
        /*0040*/ 	.short	0x0002
        /*0042*/ 	.short	0x0010
        /*0044*/ 	.byte	0x00, 0xf5, 0x21, 0x00


	//----- nvinfo : EIATTR_KPARAM_INFO
	.align		4
.L_56:
        /*0048*/ 	.byte	0x04, 0x17
        /*004a*/ 	.short	(.L_58 - .L_57)
.L_57:
        /*004c*/ 	.word	0x00000000
        /*0050*/ 	.short	0x0001
        /*0052*/ 	.short	0x0008
        /*0054*/ 	.byte	0x00, 0xf5, 0x21, 0x00


	//----- nvinfo : EIATTR_KPARAM_INFO
	.align		4
.L_58:
        /*0058*/ 	.byte	0x04, 0x17
        /*005a*/ 	.short	(.L_60 - .L_59)
.L_59:
        /*005c*/ 	.word	0x00000000
        /*0060*/ 	.short	0x0000
        /*0062*/ 	.short	0x0000
        /*0064*/ 	.byte	0x00, 0xf5, 0x21, 0x00


	//----- nvinfo : EIATTR_SPARSE_MMA_MASK
	.align		4
.L_60:
        /*0068*/ 	.byte	0x03, 0x50
        /*006a*/ 	.short	0x0000


	//----- nvinfo : EIATTR_MAXREG_COUNT
	.align		4
        /*006c*/ 	.byte	0x03, 0x1b
        /*006e*/ 	.short	0x00ff


	//----- nvinfo : EIATTR_EXTERNS
	.align		4
        /*0070*/ 	.byte	0x04, 0x0f
        /*0072*/ 	.short	(.L_62 - .L_61)


	//   ....[0]....
	.align		4
.L_61:
        /*0074*/ 	.word	index@(vprintf)


	//----- nvinfo : EIATTR_MERCURY_ISA_VERSION
	.align		4
.L_62:
        /*0078*/ 	.byte	0x03, 0x5f
        /*007a*/ 	.short	0x0101


	//----- nvinfo : EIATTR_VRC_CTA_INIT_COUNT
	.align		4
        /*007c*/ 	.byte	0x02, 0x4a
	.zero		1
	.zero		1


	//----- nvinfo : EIATTR_SYSCALL_OFFSETS
	.align		4
        /*0080*/ 	.byte	0x04, 0x46
        /*0082*/ 	.short	(.L_64 - .L_63)


	//   ....[0]....
.L_63:
        /*0084*/ 	.word	0x00000110


	//----- nvinfo : EIATTR_EXIT_INSTR_OFFSETS
	.align		4
.L_64:
        /*0088*/ 	.byte	0x04, 0x1c
        /*008a*/ 	.short	(.L_66 - .L_65)


	//   ....[0]....
.L_65:
        /*008c*/ 	.word	0x00000120


	//----- nvinfo : EIATTR_CBANK_PARAM_SIZE
	.align		4
.L_66:
        /*0090*/ 	.byte	0x03, 0x19
        /*0092*/ 	.short	0x0030


	//----- nvinfo : EIATTR_PARAM_CBANK
	.align		4
        /*0094*/ 	.byte	0x04, 0x0a
        /*0096*/ 	.short	(.L_68 - .L_67)
	.align		4
.L_67:
        /*0098*/ 	.word	index@(.nv.constant0._Z11fea_kernel2PfPiS0_S_S_S0_)
        /*009c*/ 	.short	0x0380
        /*009e*/ 	.short	0x0030


	//----- nvinfo : EIATTR_SW_WAR
	.align		4
.L_68:
        /*00a0*/ 	.byte	0x04, 0x36
        /*00a2*/ 	.short	(.L_70 - .L_69)
.L_69:
        /*00a4*/ 	.word	0x00000008
.L_70:


//--------------------- .nv.callgraph             --------------------------
	.section	.nv.callgraph,"",@"SHT_CUDA_CALLGRAPH"
	.align	4
	.sectionentsize	8
	.align		4
        /*0000*/ 	.word	0x00000000
	.align		4
        /*0004*/ 	.word	0xffffffff
	.align		4
        /*0008*/ 	.word	index@(_Z11fea_kernel2PfPiS0_S_S_S0_)
	.align		4
        /*000c*/ 	.word	index@(vprintf)
	.align		4
        /*0010*/ 	.word	0x00000000
	.align		4
        /*0014*/ 	.word	0xfffffffe
	.align		4
        /*0018*/ 	.word	0x00000000
	.align		4
        /*001c*/ 	.word	0xfffffffd
	.align		4
        /*0020*/ 	.word	0x00000000
	.align		4
        /*0024*/ 	.word	0xfffffffc


//--------------------- .nv.constant3             --------------------------
	.section	.nv.constant3,"a",@progbits
	.align	4
.nv.constant3:
	.type		triW,@object
	.size		triW,(triR - triW)
triW:
        /*0000*/ 	.byte	0x33, 0xf6, 0x80, 0x3d, 0x56, 0x92, 0x87, 0x3d, 0x33, 0xf6, 0x80, 0x3d, 0x56, 0x92, 0x87, 0x3d
        /*0010*/ 	.byte	0x33, 0xf6, 0x80, 0x3d, 0x56, 0x92, 0x87, 0x3d, 0x66, 0x66, 0xe6, 0x3d
	.type		triR,@object
	.size		triR,(triS - triR)
triR:
        /*001c*/ 	.byte	0x4d, 0x6f, 0xcf, 0x3d, 0x76, 0xb6, 0xf0, 0x3e, 0x2d, 0x24, 0x4c, 0x3f, 0x76, 0xb6, 0xf0, 0x3e
        /*002c*/ 	.byte	0x4d, 0x6f, 0xcf, 0x3d, 0xa1, 0x98, 0x74, 0x3d, 0xab, 0xaa, 0xaa, 0x3e
	.type		triS,@object
	.size		triS,(triT - triS)
triS:
        /*0038*/ 	.byte	0x4d, 0x6f, 0xcf, 0x3d, 0xa1, 0x98, 0x74, 0x3d, 0x4d, 0x6f, 0xcf, 0x3d, 0x76, 0xb6, 0xf0, 0x3e
        /*0048*/ 	.byte	0x2d, 0x24, 0x4c, 0x3f, 0x76, 0xb6, 0xf0, 0x3e, 0xab, 0xaa, 0xaa, 0x3e
	.type		triT,@object
	.size		triT,(.L_3 - triT)
triT:
        /*0054*/ 	.byte	0x2d, 0x24, 0x4c, 0x3f, 0x76, 0xb6, 0xf0, 0x3e, 0x4c, 0x6f, 0xcf, 0x3d, 0xa3, 0x98, 0x74, 0x3d
        /*0064*/ 	.byte	0x4c, 0x6f, 0xcf, 0x3d, 0x76, 0xb6, 0xf0, 0x3e, 0xab, 0xaa, 0xaa, 0x3e
.L_3:


//--------------------- .nv.constant4             --------------------------
	.section	.nv.constant4,"a",@progbits
	.align	8
	.align		8
.nv.constant4:
        /*0000*/ 	.dword	$str
	.align		8
        /*0008*/ 	.dword	vprintf


//--------------------- .nv.constant2._Z10fea_kernelPfPiS0_S_S_S0_ --------------------------
	.section	.nv.constant2._Z10fea_kernelPfPiS0_S_S_S0_,"a",@progbits
	.sectionflags	@""
	.align	4
.nv.constant2._Z10fea_kernelPfPiS0_S_S_S0_:
        /*0000*/ 	.byte	0x50, 0x0b, 0x00, 0x00, 0xc0, 0x04, 0x00, 0x00, 0x00, 0x5b, 0x00, 0x00, 0x10, 0x22, 0x00, 0x00
        /*0010*/ 	.byte	0x80, 0x1b, 0x00, 0x00, 0x00, 0x5b, 0x00, 0x00, 0x90, 0x30, 0x00, 0x00, 0x70, 0x29, 0x00, 0x00
        /*0020*/ 	.byte	0x00, 0x5b, 0x00, 0x00, 0x70, 0x4d, 0x00, 0x00, 0x30, 0x54, 0x00, 0x00, 0x40, 0x40, 0x00, 0x00
        /*0030*/ 	.byte	0x00, 0x5b, 0x00, 0x00


//--------------------- .text._Z10fea_kernelPfPiS0_S_S_S0_ --------------------------
	.section	.text._Z10fea_kernelPfPiS0_S_S_S0_,"ax",@progbits
	.align	128
        .global         _Z10fea_kernelPfPiS0_S_S_S0_
        .type           _Z10fea_kernelPfPiS0_S_S_S0_,@function
        .size           _Z10fea_kernelPfPiS0_S_S_S0_,(.L_x_144 - _Z10fea_kernelPfPiS0_S_S_S0_)
        .other          _Z10fea_kernelPfPiS0_S_S_S0_,@"STO_CUDA_ENTRY STV_DEFAULT"
_Z10fea_kernelPfPiS0_S_S_S0_:
.text._Z10fea_kernelPfPiS0_S_S_S0_:
[----:B------:R-:W-:Y:S01]  /*0000*/  LDC R1, c[0x0][0x37c] ;  /* 0x0000df00ff017b82 */ /* 0x000fe20000000800 */
[----:B------:R-:W0:Y:S01]  /*0010*/  S2R R5, SR_TID.X ;  /* 0x0000000000057919 */ /* 0x000e220000002100 */
[----:B------:R-:W-:Y:S01]  /*0020*/  MOV R11, 0x400 ;  /* 0x00000400000b7802 */ /* 0x000fe20000000f00 */
[----:B------:R-:W1:Y:S01]  /*0030*/  LDCU.64 UR6, c[0x0][0x358] ;  /* 0x00006b00ff0677ac */ /* 0x000e620008000a00 */
[----:B------:R-:W-:Y:S01]  /*0040*/  BSSY.RECONVERGENT B0, `(.L_x_0) ;  /* 0x000002c000007945 */ /* 0x000fe20003800200 */
[----:B------:R-:W0:Y:S01]  /*0050*/  S2R R8, SR_TID.Y ;  /* 0x0000000000087919 */ /* 0x000e220000002200 */
[----:B------:R-:W-:Y:S01]  /*0060*/  IADD3 R3, PT, PT, R11, 0x24, RZ ;  /* 0x000000240b037810 */ /* 0x000fe20007ffe0ff */
[----:B------:R-:W2:Y:S01]  /*0070*/  S2R R0, SR_CgaCtaId ;  /* 0x0000000000007919 */ /* 0x000ea20000008800 */
[----:B------:R-:W3:Y:S01]  /*0080*/  S2R R7, SR_TID.Z ;  /* 0x0000000000077919 */ /* 0x000ee20000002300 */
[----:B------:R-:W4:Y:S01]  /*0090*/  S2R R2, SR_CTAID.X ;  /* 0x0000000000027919 */ /* 0x000f220000002500 */
[----:B0-----:R-:W-:-:S02]  /*00a0*/  LOP3.LUT P0, RZ, R5, R8, RZ, 0xfc, !PT ;  /* 0x0000000805ff7212 */ /* 0x001fc4000780fcff */
[C---:B--2---:R-:W-:Y:S02]  /*00b0*/  LEA R6, R0.reuse, R11, 0x18 ;  /* 0x0000000b00067211 */ /* 0x044fe400078ec0ff */
[----:B------:R-:W-:-:S03]  /*00c0*/  LEA R4, R0, R3, 0x18 ;  /* 0x0000000300047211 */ /* 0x000fc600078ec0ff */
[C---:B---3--:R-:W-:Y:S02]  /*00d0*/  IMAD R6, R7.reuse, 0xc, R6 ;  /* 0x0000000c07067824 */ /* 0x048fe400078e0206 */
[----:B------:R-:W-:Y:S02]  /*00e0*/  IMAD R4, R7, 0xc, R4 ;  /* 0x0000000c07047824 */ /* 0x000fe400078e0204 */
[----:B----4-:R-:W-:Y:S02]  /*00f0*/  IMAD R9, R2, 0x3, R7 ;  /* 0x0000000302097824 */ /* 0x010fe400078e0207 */
[----:B-1----:R-:W-:Y:S05]  /*0100*/  @P0 BRA `(.L_x_1) ;  /* 0x00000000007c0947 */ /* 0x002fea0003800000 */
[----:B------:R-:W0:Y:S01]  /*0110*/  LDC.64 R14, c[0x0][0x3a8] ;  /* 0x0000ea00ff0e7b82 */ /* 0x000e220000000a00 */
[----:B------:R-:W-:-:S07]  /*0120*/  LEA R17, R9, R9, 0x1 ;  /* 0x0000000909117211 */ /* 0x000fce00078e08ff */
[----:B------:R-:W1:Y:S08]  /*0130*/  LDC.64 R12, c[0x0][0x398] ;  /* 0x0000e600ff0c7b82 */ /* 0x000e700000000a00 */
[----:B------:R-:W2:Y:S01]  /*0140*/  LDC.64 R2, c[0x0][0x3a0] ;  /* 0x0000e800ff027b82 */ /* 0x000ea20000000a00 */
[----:B0-----:R-:W-:-:S05]  /*0150*/  IMAD.WIDE R14, R17, 0x4, R14 ;  /* 0x00000004110e7825 */ /* 0x001fca00078e020e */
[----:B------:R-:W3:Y:S01]  /*0160*/  LDG.E R10, desc[UR6][R14.64] ;  /* 0x000000060e0a7981 */ /* 0x000ee2000c1e1900 */
[----:B-1----:R-:W-:-:S03]  /*0170*/  IMAD.WIDE R12, R17, 0x4, R12 ;  /* 0x00000004110c7825 */ /* 0x002fc600078e020c */
[----:B------:R-:W4:Y:S04]  /*0180*/  LDG.E R18, desc[UR6][R14.64+0x4] ;  /* 0x000004060e127981 */ /* 0x000f28000c1e1900 */
[----:B------:R-:W5:Y:S01]  /*0190*/  LDG.E R20, desc[UR6][R14.64+0x8] ;  /* 0x000008060e147981 */ /* 0x000f62000c1e1900 */
[----:B--2---:R-:W-:-:S03]  /*01a0*/  IMAD.WIDE R2, R17, 0x4, R2 ;  /* 0x0000000411027825 */ /* 0x004fc600078e0202 */
[----:B------:R-:W2:Y:S04]  /*01b0*/  LDG.E R19, desc[UR6][R12.64+0x4] ;  /* 0x000004060c137981 */ /* 0x000ea8000c1e1900 */
[----:B------:R-:W2:Y:S04]  /*01c0*/  LDG.E R17, desc[UR6][R12.64] ;  /* 0x000000060c117981 */ /* 0x000ea8000c1e1900 */
[----:B------:R0:W2:Y:S04]  /*01d0*/  LDG.E R21, desc[UR6][R12.64+0x8] ;  /* 0x000008060c157981 */ /* 0x0000a8000c1e1900 */
[----:B------:R-:W2:Y:S04]  /*01e0*/  LDG.E R23, desc[UR6][R2.64] ;  /* 0x0000000602177981 */ /* 0x000ea8000c1e1900 */
[----:B------:R-:W2:Y:S04]  /*01f0*/  LDG.E R25, desc[UR6][R2.64+0x4] ;  /* 0x0000040602197981 */ /* 0x000ea8000c1e1900 */
[----:B------:R-:W2:Y:S01]  /*0200*/  LDG.E R27, desc[UR6][R2.64+0x8] ;  /* 0x00000806021b7981 */ /* 0x000ea2000c1e1900 */
[----:B------:R-:W-:-:S04]  /*0210*/  IADD3 R29, PT, PT, R11, 0x48, RZ ;  /* 0x000000480b1d7810 */ /* 0x000fc80007ffe0ff */
[----:B------:R-:W-:-:S05]  /*0220*/  LEA R16, R0, R29, 0x18 ;  /* 0x0000001d00107211 */ /* 0x000fca00078ec0ff */
[----:B0-----:R-:W-:Y:S01]  /*0230*/  IMAD R13, R7, 0xc, R16 ;  /* 0x0000000c070d7824 */ /* 0x001fe200078e0210 */
[----:B---3--:R-:W-:Y:S02]  /*0240*/  I2FP.F32.S32 R10, R10 ;  /* 0x0000000a000a7245 */ /* 0x008fe40000201400 */
[----:B----4-:R-:W-:Y:S02]  /*0250*/  I2FP.F32.S32 R18, R18 ;  /* 0x0000001200127245 */ /* 0x010fe40000201400 */
[----:B-----5:R-:W-:Y:S01]  /*0260*/  I2FP.F32.S32 R20, R20 ;  /* 0x0000001400147245 */ /* 0x020fe20000201400 */
[----:B--2---:R0:W-:Y:S04]  /*0270*/  STS [R6+0x4], R19 ;  /* 0x0000041306007388 */ /* 0x0041e80000000800 */
[----:B------:R0:W-:Y:S04]  /*0280*/  STS [R6], R17 ;  /* 0x0000001106007388 */ /* 0x0001e80000000800 */
[----:B------:R0:W-:Y:S04]  /*0290*/  STS [R6+0x8], R21 ;  /* 0x0000081506007388 */ /* 0x0001e80000000800 */
[----:B------:R0:W-:Y:S04]  /*02a0*/  STS [R4], R23 ;  /* 0x0000001704007388 */ /* 0x0001e80000000800 */
[----:B------:R0:W-:Y:S04]  /*02b0*/  STS [R4+0x4], R25 ;  /* 0x0000041904007388 */ /* 0x0001e80000000800 */
[----:B------:R0:W-:Y:S04]  /*02c0*/  STS [R4+0x8], R27 ;  /* 0x0000081b04007388 */ /* 0x0001e80000000800 */
[----:B------:R0:W-:Y:S04]  /*02d0*/  STS [R13], R10 ;  /* 0x0000000a0d007388 */ /* 0x0001e80000000800 */
[----:B------:R0:W-:Y:S04]  /*02e0*/  STS [R13+0x4], R18 ;  /* 0x000004120d007388 */ /* 0x0001e80000000800 */
[----:B------:R0:W-:Y:S02]  /*02f0*/  STS [R13+0x8], R20 ;  /* 0x000008140d007388 */ /* 0x0001e40000000800 */
.L_x_1:
[----:B------:R-:W-:Y:S05]  /*0300*/  BSYNC.RECONVERGENT B0 ;  /* 0x0000000000007941 */ /* 0x000fea0003800200 */
.L_x_0:
[----:B------:R-:W-:Y:S01]  /*0310*/  BAR.SYNC.DEFER_BLOCKING 0x0 ;  /* 0x0000000000007b1d */ /* 0x000fe20000010000 */
[----:B------:R-:W-:Y:S01]  /*0320*/  ISETP.GT.AND P0, PT, R9, 0x7a11f, PT ;  /* 0x0007a11f0900780c */ /* 0x000fe20003f04270 */
[----:B0-----:R-:W-:Y:S01]  /*0330*/  IMAD R10, R7, 0x9, R8 ;  /* 0x00000009070a7824 */ /* 0x001fe200078e0208 */
[----:B------:R-:W-:-:S03]  /*0340*/  IADD3 R11, PT, PT, R11, 0x6c, RZ ;  /* 0x0000006c0b0b7810 */ /* 0x000fc60007ffe0ff */
[----:B------:R-:W-:Y:S01]  /*0350*/  BSSY.RECONVERGENT B1, `(.L_x_2) ;  /* 0x0000581000017945 */ /* 0x000fe20003800200 */
[----:B------:R-:W-:-:S04]  /*0360*/  LEA R11, R0, R11, 0x18 ;  /* 0x0000000b000b7211 */ /* 0x000fc800078ec0ff */
[----:B------:R-:W-:-:S03]  /*0370*/  LEA R10, R10, R11, 0x2 ;  /* 0x0000000b0a0a7211 */ /* 0x000fc600078e10ff */
[----:B------:R-:W-:Y:S05]  /*0380*/  @P0 BRA `(.L_x_3) ;  /* 0x0000005400f40947 */ /* 0x000fea0003800000 */
[----:B------:R-:W-:Y:S01]  /*0390*/  SHF.L.U32 R11, R5, 0x2, RZ ;  /* 0x00000002050b7819 */ /* 0x000fe200000006ff */
[----:B------:R0:W1:Y:S01]  /*03a0*/  LDS R21, [R6] ;  /* 0x0000000006157984 */ /* 0x0000620000000800 */
[----:B------:R-:W-:Y:S01]  /*03b0*/  ISETP.GT.AND P0, PT, R8, 0x3, PT ;  /* 0x000000030800780c */ /* 0x000fe20003f04270 */
[----:B------:R-:W-:Y:S01]  /*03c0*/  BSSY.RECONVERGENT B0, `(.L_x_4) ;  /* 0x0000574000007945 */ /* 0x000fe20003800200 */
[----:B------:R-:W-:Y:S01]  /*03d0*/  HFMA2 R28, -RZ, RZ, 0, 0 ;  /* 0x00000000ff1c7431 */ /* 0x000fe200000001ff */
[----:B------:R0:W2:Y:S01]  /*03e0*/  LDS R25, [R6+0x4] ;  /* 0x0000040006197984 */ /* 0x0000a20000000800 */
[----:B------:R-:W3:Y:S03]  /*03f0*/  LDC R11, c[0x3][R11] ;  /* 0x00c000000b0b7b82 */ /* 0x000ee60000000800 */
[----:B------:R0:W4:Y:S04]  /*0400*/  LDS R0, [R6+0x8] ;  /* 0x0000080006007984 */ /* 0x0001280000000800 */
[----:B------:R0:W0:Y:S04]  /*0410*/  LDS R18, [R4] ;  /* 0x0000000004127984 */ /* 0x0000280000000800 */
[----:B------:R0:W0:Y:S04]  /*0420*/  LDS R2, [R4+0x4] ;  /* 0x0000040004027984 */ /* 0x0000280000000800 */
[----:B------:R0:W0:Y:S01]  /*0430*/  LDS R13, [R4+0x8] ;  /* 0x00000800040d7984 */ /* 0x0000220000000800 */
[----:B------:R-:W-:Y:S05]  /*0440*/  @P0 BRA `(.L_x_5) ;  /* 0x0000002400280947 */ /* 0x000fea0003800000 */
[----:B------:R-:W-:-:S13]  /*0450*/  ISETP.GT.AND P0, PT, R8, 0x1, PT ;  /* 0x000000010800780c */ /* 0x000fda0003f04270 */
[----:B------:R-:W-:Y:S05]  /*0460*/  @P0 BRA `(.L_x_6) ;  /* 0x0000001400ac0947 */ /* 0x000fea0003800000 */
[----:B------:R-:W-:-:S04]  /*0470*/  VIMNMX.U32 R3, PT, PT, R8, 0x2, PT ;  /* 0x0000000208037848 */ /* 0x000fc80003fe0000 */
[----:B------:R-:W-:-:S04]  /*0480*/  SHF.L.U32 R3, R3, 0x2, RZ ;  /* 0x0000000203037819 */ /* 0x000fc800000006ff */
[----:B------:R-:W5:Y:S02]  /*0490*/  LDC R14, c[0x2][R3] ;  /* 0x00800000030e7b82 */ /* 0x000f640000000800 */
[----:B-----5:R-:W-:-:S04]  /*04a0*/  SHF.R.S32.HI R15, RZ, 0x1f, R14 ;  /* 0x0000001fff0f7819 */ /* 0x020fc8000001140e */
.L_x_125:
[----:B------:R-:W-:Y:S05]  /*04b0*/  BRX R14 -0x4c0                                                          (*"BRANCH_TARGETS .L_x_126,.L_x_127,.L_x_13"*) ;  /* 0xfffffff80ed07949 */ /* 0x000fea000383ffff */
.L_x_127:
[--C-:B-1--4-:R-:W-:Y:S01]  /*04c0*/  FADD R21, R21, -R0.reuse ;  /* 0x8000000015157221 */ /* 0x112fe20000000000 */
[--C-:B0-----:R-:W-:Y:S01]  /*04d0*/  FADD R4, R2, -R13.reuse ;  /* 0x8000000d02047221 */ /* 0x101fe20000000000 */
[----:B------:R-:W-:Y:S01]  /*04e0*/  FADD R18, R18, -R13 ;  /* 0x8000000d12127221 */ /* 0x000fe20000000000 */
[----:B--2---:R-:W-:Y:S01]  /*04f0*/  FADD R19, R25, -R0 ;  /* 0x8000000019137221 */ /* 0x004fe20000000000 */
[----:B------:R-:W-:Y:S01]  /*0500*/  BSSY.RECONVERGENT B2, `(.L_x_7) ;  /* 0x0000047000027945 */ /* 0x000fe20003800200 */
[----:B------:R-:W-:Y:S01]  /*0510*/  FMUL R3, R21, R4 ;  /* 0x0000000415037220 */ /* 0x000fe20000400000 */
[----:B------:R-:W-:-:S03]  /*0520*/  HFMA2 R23, -RZ, RZ, 1.875, 0 ;  /* 0x3f800000ff177431 */ /* 0x000fc600000001ff */
[----:B------:R-:W-:-:S05]  /*0530*/  FFMA R3, R18, R19, -R3 ;  /* 0x0000001312037223 */ /* 0x000fca0000000803 */
[----:B------:R-:W-:-:S13]  /*0540*/  FSETP.NEU.AND P0, PT, R3, 1, PT ;  /* 0x3f8000000300780b */ /* 0x000fda0003f0d000 */
[----:B------:R-:W-:Y:S05]  /*0550*/  @!P0 BRA `(.L_x_8) ;  /* 0x0000000400048947 */ /* 0x000fea0003800000 */
[----:B------:R-:W-:-:S13]  /*0560*/  FSETP.NAN.AND P0, PT, |R3|, |R3|, PT ;  /* 0x400000030300720b */ /* 0x000fda0003f08200 */
[----:B------:R-:W-:Y:S01]  /*0570*/  @P0 FADD R23, R3, 2 ;  /* 0x4000000003170421 */ /* 0x000fe20000000000 */
[----:B------:R-:W-:Y:S06]  /*0580*/  @P0 BRA `(.L_x_8) ;  /* 0x0000000000f80947 */ /* 0x000fec0003800000 */
[C---:B------:R-:W-:Y:S01]  /*0590*/  FMUL R0, |R3|.reuse, 16777216 ;  /* 0x4b80000003007820 */ /* 0x040fe20000400200 */
[----:B------:R-:W-:Y:S02]  /*05a0*/  FSETP.GEU.AND P0, PT, |R3|, 1.175494350822287508e-38, PT ;  /* 0x008000000300780b */ /* 0x000fe40003f0e200 */
[----:B------:R-:W-:Y:S02]  /*05b0*/  MOV R17, 0x3a2c32e4 ;  /* 0x3a2c32e400117802 */ /* 0x000fe40000000f00 */
[----:B------:R-:W-:-:S04]  /*05c0*/  FSEL R0, R0, |R3|, !P0 ;  /* 0x4000000300007208 */ /* 0x000fc80004000000 */
[----:B------:R-:W-:-:S04]  /*05d0*/  IADD3 R2, PT, PT, R0, -0x3f3504f3, RZ ;  /* 0xc0cafb0d00027810 */ /* 0x000fc80007ffe0ff */
[----:B------:R-:W-:-:S04]  /*05e0*/  LOP3.LUT R13, R2, 0xff800000, RZ, 0xc0, !PT ;  /* 0xff800000020d7812 */ /* 0x000fc800078ec0ff */
[-C--:B------:R-:W-:Y:S02]  /*05f0*/  IADD3 R0, PT, PT, R0, -R13.reuse, RZ ;  /* 0x8000000d00007210 */ /* 0x080fe40007ffe0ff */
[----:B------:R-:W-:-:S03]  /*0600*/  I2FP.F32.S32 R13, R13 ;  /* 0x0000000d000d7245 */ /* 0x000fc60000201400 */
[C---:B------:R-:W-:Y:S01]  /*0610*/  FADD R6, R0.reuse, 1 ;  /* 0x3f80000000067421 */ /* 0x040fe20000000000 */
[----:B------:R-:W-:Y:S01]  /*0620*/  FADD R2, R0, -1 ;  /* 0xbf80000000027421 */ /* 0x000fe20000000000 */
[----:B------:R-:W-:Y:S02]  /*0630*/  FSEL R0, RZ, -24, P0 ;  /* 0xc1c00000ff007808 */ /* 0x000fe40000000000 */
[----:B------:R-:W-:Y:S01]  /*0640*/  FSETP.NEU.AND P0, PT, |R3|, +INF , PT ;  /* 0x7f8000000300780b */ /* 0x000fe20003f0d200 */
[----:B------:R-:W-:Y:S01]  /*0650*/  FADD R15, R2, R2 ;  /* 0x00000002020f7221 */ /* 0x000fe20000000000 */
[----:B------:R-:W0:Y:S01]  /*0660*/  MUFU.RCP R6, R6 ;  /* 0x0000000600067308 */ /* 0x000e220000001000 */
[----:B------:R-:W-:Y:S01]  /*0670*/  FFMA R0, R13, 1.1920928955078125e-07, R0 ;  /* 0x340000000d007823 */ /* 0x000fe20000000000 */
[----:B------:R-:W-:Y:S01]  /*0680*/  FSETP.NEU.AND P0, PT, R3, RZ, P0 ;  /* 0x000000ff0300720b */ /* 0x000fe2000070d000 */
[----:B0-----:R-:W-:-:S04]  /*0690*/  FMUL R15, R6, R15 ;  /* 0x0000000f060f7220 */ /* 0x001fc80000400000 */
[----:B------:R-:W-:Y:S01]  /*06a0*/  FADD R13, R2, -R15 ;  /* 0x8000000f020d7221 */ /* 0x000fe20000000000 */
[C---:B------:R-:W-:Y:S01]  /*06b0*/  FMUL R12, R15.reuse, R15 ;  /* 0x0000000f0f0c7220 */ /* 0x040fe20000400000 */
[----:B------:R-:W-:Y:S02]  /*06c0*/  FFMA R23, R15, 1.4426950216293334961, R0 ;  /* 0x3fb8aa3b0f177823 */ /* 0x000fe40000000000 */
[----:B------:R-:W-:Y:S01]  /*06d0*/  FADD R13, R13, R13 ;  /* 0x0000000d0d0d7221 */ /* 0x000fe20000000000 */
[----:B------:R-:W-:Y:S01]  /*06e0*/  FFMA R17, R12, R17, 0.0032181653659790754318 ;  /* 0x3b52e7db0c117423 */ /* 0x000fe20000000011 */
[----:B------:R-:W-:Y:S02]  /*06f0*/  FADD R0, R0, -R23 ;  /* 0x8000001700007221 */ /* 0x000fe40000000000 */
[----:B------:R-:W-:Y:S01]  /*0700*/  FFMA R13, R2, -R15, R13 ;  /* 0x8000000f020d7223 */ /* 0x000fe2000000000d */
[----:B------:R-:W-:Y:S01]  /*0710*/  FFMA R17, R12, R17, 0.018033718690276145935 ;  /* 0x3c93bb730c117423 */ /* 0x000fe20000000011 */
[----:B------:R-:W-:-:S02]  /*0720*/  FFMA R0, R15, 1.4426950216293334961, R0 ;  /* 0x3fb8aa3b0f007823 */ /* 0x000fc40000000000 */
[----:B------:R-:W-:Y:S01]  /*0730*/  FMUL R13, R6, R13 ;  /* 0x0000000d060d7220 */ /* 0x000fe20000400000 */
[----:B------:R-:W-:-:S03]  /*0740*/  FFMA R17, R12, R17, 0.12022458761930465698 ;  /* 0x3df6384f0c117423 */ /* 0x000fc60000000011 */
[----:B------:R-:W-:Y:S01]  /*0750*/  FFMA R0, R13, 1.4426950216293334961, R0 ;  /* 0x3fb8aa3b0d007823 */ /* 0x000fe20000000000 */
[----:B------:R-:W-:-:S03]  /*0760*/  FMUL R12, R12, R17 ;  /* 0x000000110c0c7220 */ /* 0x000fc60000400000 */
[----:B------:R-:W-:Y:S01]  /*0770*/  FFMA R2, R15, 1.9251366722983220825e-08, R0 ;  /* 0x32a55e340f027823 */ /* 0x000fe20000000000 */
[----:B------:R-:W-:-:S04]  /*0780*/  FMUL R0, R12, 3 ;  /* 0x404000000c007820 */ /* 0x000fc80000400000 */
[----:B------:R-:W-:-:S04]  /*0790*/  FFMA R13, R13, R0, R2 ;  /* 0x000000000d0d7223 */ /* 0x000fc80000000002 */
[----:B------:R-:W-:Y:S01]  /*07a0*/  FFMA R12, R15, R12, R13 ;  /* 0x0000000c0f0c7223 */ /* 0x000fe2000000000d */
[----:B------:R-:W-:-:S03]  /*07b0*/  HFMA2 R15, -RZ, RZ, 0.64013671875, -15.109375 ;  /* 0x391fcb8eff0f7431 */ /* 0x000fc600000001ff */
[----:B------:R-:W-:-:S04]  /*07c0*/  FADD R0, R23, R12 ;  /* 0x0000000c17007221 */ /* 0x000fc80000000000 */
[----:B------:R-:W-:Y:S01]  /*07d0*/  FMUL R13, R0, 2 ;  /* 0x40000000000d7820 */ /* 0x000fe20000400000 */
[----:B------:R-:W-:-:S03]  /*07e0*/  FADD R23, -R23, R0 ;  /* 0x0000000017177221 */ /* 0x000fc60000000100 */
[----:B------:R-:W0:Y:S01]  /*07f0*/  FRND R2, R13 ;  /* 0x0000000d00027307 */ /* 0x000e220000201000 */
[----:B------:R-:W-:Y:S01]  /*0800*/  FADD R23, R12, -R23 ;  /* 0x800000170c177221 */ /* 0x000fe20000000000 */
[----:B------:R-:W-:Y:S01]  /*0810*/  FFMA R0, R0, 2, -R13 ;  /* 0x4000000000007823 */ /* 0x000fe2000000080d */
[----:B------:R-:W-:-:S03]  /*0820*/  FSETP.GT.AND P2, PT, |R13|, 152, PT ;  /* 0x431800000d00780b */ /* 0x000fc60003f44200 */
[----:B------:R-:W-:Y:S01]  /*0830*/  FFMA R23, R23, 2, R0 ;  /* 0x4000000017177823 */ /* 0x000fe20000000000 */
[----:B0-----:R-:W-:Y:S01]  /*0840*/  FADD R0, R13, -R2 ;  /* 0x800000020d007221 */ /* 0x001fe20000000000 */
[----:B------:R-:W-:-:S03]  /*0850*/  FSETP.GT.AND P1, PT, R2, RZ, PT ;  /* 0x000000ff0200720b */ /* 0x000fc60003f24000 */
[----:B------:R-:W-:Y:S01]  /*0860*/  FADD R0, R0, R23 ;  /* 0x0000001700007221 */ /* 0x000fe20000000000 */
[----:B------:R-:W-:Y:S02]  /*0870*/  SEL R2, RZ, 0x83000000, P1 ;  /* 0x83000000ff027807 */ /* 0x000fe40000800000 */
[----:B------:R-:W-:Y:S01]  /*0880*/  FSETP.GEU.AND P1, PT, R13, RZ, PT ;  /* 0x000000ff0d00720b */ /* 0x000fe20003f2e000 */
[----:B------:R-:W-:Y:S01]  /*0890*/  FFMA R15, R0, R15, 0.0013391353422775864601 ;  /* 0x3aaf85ed000f7423 */ /* 0x000fe2000000000f */
[----:B------:R-:W-:Y:S02]  /*08a0*/  IADD3 R6, PT, PT, R2, 0x7f000000, RZ ;  /* 0x7f00000002067810 */ /* 0x000fe40007ffe0ff */
[----:B------:R-:W-:Y:S01]  /*08b0*/  FSEL R23, RZ, +INF , !P1 ;  /* 0x7f800000ff177808 */ /* 0x000fe20004800000 */
[C---:B------:R-:W-:Y:S02]  /*08c0*/  FFMA R17, R0.reuse, R15, 0.0096188392490148544312 ;  /* 0x3c1d985600117423 */ /* 0x040fe4000000000f */
[----:B------:R-:W0:Y:S02]  /*08d0*/  F2I.NTZ R15, R13 ;  /* 0x0000000d000f7305 */ /* 0x000e240000203100 */
[----:B------:R-:W-:-:S04]  /*08e0*/  FFMA R17, R0, R17, 0.055503588169813156128 ;  /* 0x3d6357bb00117423 */ /* 0x000fc80000000011 */
[----:B------:R-:W-:-:S04]  /*08f0*/  FFMA R17, R0, R17, 0.24022644758224487305 ;  /* 0x3e75fdec00117423 */ /* 0x000fc80000000011 */
[----:B------:R-:W-:-:S04]  /*0900*/  FFMA R17, R0, R17, 0.69314718246459960938 ;  /* 0x3f31721800117423 */ /* 0x000fc80000000011 */
[----:B------:R-:W-:Y:S01]  /*0910*/  FFMA R17, R0, R17, 1 ;  /* 0x3f80000000117423 */ /* 0x000fe20000000011 */
[----:B0-----:R-:W-:Y:S01]  /*0920*/  LEA R15, R15, -R2, 0x17 ;  /* 0x800000020f0f7211 */ /* 0x001fe200078eb8ff */
[----:B------:R-:W-:Y:S02]  /*0930*/  @!P0 FADD R0, R3, R3 ;  /* 0x0000000303008221 */ /* 0x000fe40000000000 */
[----:B------:R-:W-:-:S04]  /*0940*/  FMUL R6, R6, R17 ;  /* 0x0000001106067220 */ /* 0x000fc80000400000 */
[----:B------:R-:W-:Y:S01]  /*0950*/  @!P2 FMUL R23, R15, R6 ;  /* 0x000000060f17a220 */ /* 0x000fe20000400000 */
[----:B------:R-:W-:-:S07]  /*0960*/  @!P0 LOP3.LUT R23, R0, 0x7fffffff, RZ, 0xc0, !PT ;  /* 0x7fffffff00178812 */ /* 0x000fce00078ec0ff */
.L_x_8:
[----:B------:R-:W-:Y:S05]  /*0970*/  BSYNC.RECONVERGENT B2 ;  /* 0x0000000000027941 */ /* 0x000fea0003800200 */
.L_x_7:
[----:B------:R-:W0:Y:S01]  /*0980*/  MUFU.RCP R0, R23 ;  /* 0x0000001700007308 */ /* 0x000e220000001000 */
[----:B------:R-:W-:Y:S07]  /*0990*/  BSSY.RECONVERGENT B4, `(.L_x_9) ;  /* 0x000000b000047945 */ /* 0x000fee0003800200 */
[----:B------:R-:W1:Y:S01]  /*09a0*/  FCHK P0, R21, R23 ;  /* 0x0000001715007302 */ /* 0x000e620000000000 */
[----:B0-----:R-:W-:-:S04]  /*09b0*/  FFMA R13, R0, -R23, 1 ;  /* 0x3f800000000d7423 */ /* 0x001fc80000000817 */
[----:B------:R-:W-:-:S04]  /*09c0*/  FFMA R0, R0, R13, R0 ;  /* 0x0000000d00007223 */ /* 0x000fc80000000000 */
[----:B------:R-:W-:-:S04]  /*09d0*/  FFMA R2, R21, R0, RZ ;  /* 0x0000000015027223 */ /* 0x000fc800000000ff */
[----:B------:R-:W-:-:S04]  /*09e0*/  FFMA R13, R2, -R23, R21 ;  /* 0x80000017020d7223 */ /* 0x000fc80000000015 */
[----:B------:R-:W-:Y:S01]  /*09f0*/  FFMA R2, R0, R13, R2 ;  /* 0x0000000d00027223 */ /* 0x000fe20000000002 */
[----:B-1----:R-:W-:Y:S06]  /*0a00*/  @!P0 BRA `(.L_x_10) ;  /* 0x00000000000c8947 */ /* 0x002fec0003800000 */
[----:B------:R-:W-:-:S07]  /*0a10*/  MOV R6, 0xa30 ;  /* 0x00000a3000067802 */ /* 0x000fce0000000f00 */
[----:B---3--:R-:W-:Y:S05]  /*0a20*/  CALL.REL.NOINC `($__internal_2_$__cuda_sm3x_div_rn_noftz_f32_slowpath) ;  /* 0x0000005c00047944 */ /* 0x008fea0003c00000 */
[----:B------:R-:W-:-:S07]  /*0a30*/  MOV R2, R0 ;  /* 0x0000000000027202 */ /* 0x000fce0000000f00 */
.L_x_10:
[----:B------:R-:W-:Y:S05]  /*0a40*/  BSYNC.RECONVERGENT B4 ;  /* 0x0000000000047941 */ /* 0x000fea0003800200 */
.L_x_9:
[----:B------:R-:W0:Y:S01]  /*0a50*/  MUFU.RCP R0, R23 ;  /* 0x0000001700007308 */ /* 0x000e220000001000 */
[----:B------:R-:W-:Y:S01]  /*0a60*/  FMUL R21, R18, R4 ;  /* 0x0000000412157220 */ /* 0x000fe20000400000 */
[----:B------:R-:W-:Y:S06]  /*0a70*/  BSSY.RECONVERGENT B4, `(.L_x_11) ;  /* 0x000000a000047945 */ /* 0x000fec0003800200 */
        /* <DEDUP_REMOVED lines=9> */
.L_x_12:
[----:B------:R-:W-:Y:S05]  /*0b10*/  BSYNC.RECONVERGENT B4 ;  /* 0x0000000000047941 */ /* 0x000fea0003800200 */
.L_x_11:
[----:B------:R-:W-:-:S04]  /*0b20*/  FFMA R0, R19, R2, R0 ;  /* 0x0000000213007223 */ /* 0x000fc80000000000 */
[----:B------:R-:W-:Y:S01]  /*0b30*/  FMUL R28, R3, R0 ;  /* 0x00000000031c7220 */ /* 0x000fe20000400000 */
[----:B------:R-:W-:Y:S06]  /*0b40*/  BRA `(.L_x_13) ;  /* 0x0000004c00ec7947 */ /* 0x000fec0003800000 */
.L_x_126:
[--C-:B0-----:R-:W-:Y:S01]  /*0b50*/  FADD R3, R2, -R13.reuse ;  /* 0x8000000d02037221 */ /* 0x101fe20000000000 */
[--C-:B-1--4-:R-:W-:Y:S01]  /*0b60*/  FADD R2, R21, -R0.reuse ;  /* 0x8000000015027221 */ /* 0x112fe20000000000 */
[----:B------:R-:W-:Y:S01]  /*0b70*/  FADD R13, R18, -R13 ;  /* 0x8000000d120d7221 */ /* 0x000fe20000000000 */
[----:B--2---:R-:W-:Y:S01]  /*0b80*/  FADD R0, R25, -R0 ;  /* 0x8000000019007221 */ /* 0x004fe20000000000 */
[----:B------:R-:W-:Y:S01]  /*0b90*/  BSSY.RECONVERGENT B2, `(.L_x_14) ;  /* 0x000004b000027945 */ /* 0x000fe20003800200 */
[----:B------:R-:W-:Y:S01]  /*0ba0*/  FMUL R2, R2, R3 ;  /* 0x0000000302027220 */ /* 0x000fe20000400000 */
[----:B------:R-:W-:Y:S01]  /*0bb0*/  HFMA2 R18, -RZ, RZ, 1.875, 0 ;  /* 0x3f800000ff127431 */ /* 0x000fe200000001ff */
[----:B------:R-:W-:Y:S01]  /*0bc0*/  FSETP.NEU.AND P1, PT, R3, 1, PT ;  /* 0x3f8000000300780b */ /* 0x000fe20003f2d000 */
[----:B------:R-:W-:Y:S02]  /*0bd0*/  HFMA2 R23, -RZ, RZ, 1.875, 0 ;  /* 0x3f800000ff177431 */ /* 0x000fe400000001ff */
[----:B------:R-:W-:Y:S01]  /*0be0*/  FFMA R2, R13, R0, -R2 ;  /* 0x000000000d027223 */ /* 0x000fe20000000802 */
[----:B------:R-:W-:-:S02]  /*0bf0*/  FSETP.NEU.AND P2, PT, R0, 1, PT ;  /* 0x3f8000000000780b */ /* 0x000fc40003f4d000 */
[----:B------:R-:W-:Y:S02]  /*0c00*/  MOV R21, 0x3f800000 ;  /* 0x3f80000000157802 */ /* 0x000fe40000000f00 */
        /* <DEDUP_REMOVED lines=23> */
[CC--:B------:R-:W-:Y:S01]  /*0d80*/  FMUL R13, R15.reuse, R15.reuse ;  /* 0x0000000f0f0d7220 */ /* 0x0c0fe20000400000 */
[----:B------:R-:W-:Y:S02]  /*0d90*/  FFMA R19, R15, 1.4426950216293334961, R4 ;  /* 0x3fb8aa3b0f137823 */ /* 0x000fe40000000004 */
[----:B------:R-:W-:Y:S01]  /*0da0*/  FADD R17, R14, R14 ;  /* 0x0000000e0e117221 */ /* 0x000fe20000000000 */
[C---:B------:R-:W-:Y:S01]  /*0db0*/  FFMA R16, R13.reuse, R16, 0.0032181653659790754318 ;  /* 0x3b52e7db0d107423 */ /* 0x040fe20000000010 */
        /* <DEDUP_REMOVED lines=40> */
.L_x_15:
[----:B------:R-:W-:Y:S05]  /*1040*/  BSYNC.RECONVERGENT B2 ;  /* 0x0000000000027941 */ /* 0x000fea0003800200 */
.L_x_14:
[----:B------:R-:W-:Y:S04]  /*1050*/  BSSY.RECONVERGENT B2, `(.L_x_16) ;  /* 0x0000043000027945 */ /* 0x000fe80003800200 */
        /* <DEDUP_REMOVED lines=19> */
[----:B------:R-:W-:-:S13]  /*1190*/  FSETP.NEU.AND P0, PT, R0, RZ, P0 ;  /* 0x000000ff0000720b */ /* 0x000fda000070d000 */
[----:B------:R-:W-:Y:S01]  /*11a0*/  @!P0 FADD R0, R0, R0 ;  /* 0x0000000000008221 */ /* 0x000fe20000000000 */
        /* <DEDUP_REMOVED lines=41> */
[----:B0-----:R-:W-:-:S03]  /*1440*/  LEA R15, R15, -R6, 0x17 ;  /* 0x800000060f0f7211 */ /* 0x001fc600078eb8ff */
[----:B------:R-:W-:-:S04]  /*1450*/  FMUL R12, R12, R17 ;  /* 0x000000110c0c7220 */ /* 0x000fc80000400000 */
[----:B------:R-:W-:Y:S01]  /*1460*/  @!P3 FMUL R18, R15, R12 ;  /* 0x0000000c0f12b220 */ /* 0x000fe20000400000 */
[----:B------:R-:W-:-:S07]  /*1470*/  @!P0 LOP3.LUT R18, R0, 0x7fffffff, RZ, 0xc0, !PT ;  /* 0x7fffffff00128812 */ /* 0x000fce00078ec0ff */
.L_x_17:
[----:B------:R-:W-:Y:S05]  /*1480*/  BSYNC.RECONVERGENT B2 ;  /* 0x0000000000027941 */ /* 0x000fea0003800200 */
.L_x_16:
        /* <DEDUP_REMOVED lines=67> */
.L_x_19:
[----:B------:R-:W-:Y:S05]  /*18c0*/  BSYNC.RECONVERGENT B2 ;  /* 0x0000000000027941 */ /* 0x000fea0003800200 */
.L_x_18:
[----:B------:R-:W0:Y:S01]  /*18d0*/  MUFU.RCP R0, R23 ;  /* 0x0000001700007308 */ /* 0x000e220000001000 */
[----:B------:R-:W-:Y:S07]  /*18e0*/  BSSY.RECONVERGENT B4, `(.L_x_20) ;  /* 0x000000b000047945 */ /* 0x000fee0003800200 */
[----:B------:R-:W1:Y:S08]  /*18f0*/  FCHK P0, R21, R23 ;  /* 0x0000001715007302 */ /* 0x000e700000000000 */
[----:B------:R-:W2:Y:S01]  /*1900*/  F2F.F64.F32 R18, R18 ;  /* 0x0000001200127310 */ /* 0x000ea20000201800 */
[----:B0-----:R-:W-:-:S04]  /*1910*/  FFMA R3, R0, -R23, 1 ;  /* 0x3f80000000037423 */ /* 0x001fc80000000817 */
[----:B------:R-:W-:-:S04]  /*1920*/  FFMA R0, R0, R3, R0 ;  /* 0x0000000300007223 */ /* 0x000fc80000000000 */
[----:B------:R-:W-:-:S04]  /*1930*/  FFMA R4, R0, R21, RZ ;  /* 0x0000001500047223 */ /* 0x000fc800000000ff */
[----:B------:R-:W-:-:S04]  /*1940*/  FFMA R3, R4, -R23, R21 ;  /* 0x8000001704037223 */ /* 0x000fc80000000015 */
[----:B------:R-:W-:Y:S01]  /*1950*/  FFMA R0, R0, R3, R4 ;  /* 0x0000000300007223 */ /* 0x000fe20000000004 */
[----:B-12---:R-:W-:Y:S06]  /*1960*/  @!P0 BRA `(.L_x_21) ;  /* 0x0000000000088947 */ /* 0x006fec0003800000 */
[----:B------:R-:W-:-:S07]  /*1970*/  MOV R6, 0x1990 ;  /* 0x0000199000067802 */ /* 0x000fce0000000f00 */
[----:B---3--:R-:W-:Y:S05]  /*1980*/  CALL.REL.NOINC `($__internal_2_$__cuda_sm3x_div_rn_noftz_f32_slowpath) ;  /* 0x0000004c002c7944 */ /* 0x008fea0003c00000 */
.L_x_21:
[----:B------:R-:W-:Y:S05]  /*1990*/  BSYNC.RECONVERGENT B4 ;  /* 0x0000000000047941 */ /* 0x000fea0003800200 */
.L_x_20:
[----:B------:R-:W0:Y:S01]  /*19a0*/  F2F.F64.F32 R12, R23 ;  /* 0x00000017000c7310 */ /* 0x000e220000201800 */
[----:B------:R-:W-:Y:S07]  /*19b0*/  BSSY.RECONVERGENT B2, `(.L_x_22) ;  /* 0x0000011000027945 */ /* 0x000fee0003800200 */
[----:B------:R1:W2:Y:S01]  /*19c0*/  F2F.F64.F32 R24, R0 ;  /* 0x0000000000187310 */ /* 0x0002a20000201800 */
[----:B0-----:R-:W-:-:S07]  /*19d0*/  IADD3 R14, PT, PT, R13, 0x300402, RZ ;  /* 0x003004020d0e7810 */ /* 0x001fce0007ffe0ff */
[----:B------:R-:W0:Y:S01]  /*19e0*/  MUFU.RCP64H R15, R13 ;  /* 0x0000000d000f7308 */ /* 0x000e220000001800 */
[----:B------:R-:W-:Y:S01]  /*19f0*/  FSETP.GEU.AND P0, PT, |R14|, 5.8789094863358348022e-39, PT ;  /* 0x004004020e00780b */ /* 0x000fe20003f0e200 */
[----:B0-----:R-:W-:-:S08]  /*1a00*/  DFMA R16, -R12, R14, 1 ;  /* 0x3ff000000c10742b */ /* 0x001fd0000000010e */
[----:B------:R-:W-:-:S08]  /*1a10*/  DFMA R16, R16, R16, R16 ;  /* 0x000000101010722b */ /* 0x000fd00000000010 */
[----:B------:R-:W-:-:S08]  /*1a20*/  DFMA R16, R14, R16, R14 ;  /* 0x000000100e10722b */ /* 0x000fd0000000000e */
[----:B------:R-:W-:-:S08]  /*1a30*/  DFMA R20, -R12, R16, 1 ;  /* 0x3ff000000c14742b */ /* 0x000fd00000000110 */
[----:B------:R-:W-:Y:S01]  /*1a40*/  DFMA R16, R16, R20, R16 ;  /* 0x000000141010722b */ /* 0x000fe20000000010 */
[----:B-12---:R-:W-:Y:S10]  /*1a50*/  @P0 BRA `(.L_x_23) ;  /* 0x0000000000180947 */ /* 0x006ff40003800000 */
[----:B------:R-:W-:Y:S02]  /*1a60*/  LOP3.LUT R6, R13, 0x7fffffff, RZ, 0xc0, !PT ;  /* 0x7fffffff0d067812 */ /* 0x000fe400078ec0ff */
[----:B------:R-:W-:Y:S02]  /*1a70*/  MOV R0, 0x1aa0 ;  /* 0x00001aa000007802 */ /* 0x000fe40000000f00 */
[----:B------:R-:W-:-:S07]  /*1a80*/  IADD3 R6, PT, PT, R6, -0x100000, RZ ;  /* 0xfff0000006067810 */ /* 0x000fce0007ffe0ff */
[----:B---3--:R-:W-:Y:S05]  /*1a90*/  CALL.REL.NOINC `($__internal_0_$__cuda_sm20_dblrcp_rn_slowpath_v3) ;  /* 0x0000004000c87944 */ /* 0x008fea0003c00000 */
[----:B------:R-:W-:Y:S02]  /*1aa0*/  MOV R16, R12 ;  /* 0x0000000c00107202 */ /* 0x000fe40000000f00 */
[----:B------:R-:W-:-:S07]  /*1ab0*/  MOV R17, R13 ;  /* 0x0000000d00117202 */ /* 0x000fce0000000f00 */
.L_x_23:
[----:B------:R-:W-:Y:S05]  /*1ac0*/  BSYNC.RECONVERGENT B2 ;  /* 0x0000000000027941 */ /* 0x000fea0003800200 */
.L_x_22:
[----:B------:R-:W0:Y:S01]  /*1ad0*/  F2F.F64.F32 R2, R2 ;  /* 0x0000000200027310 */ /* 0x000e220000201800 */
[----:B------:R-:W-:-:S08]  /*1ae0*/  DFMA R16, R18, R16, R24 ;  /* 0x000000101210722b */ /* 0x000fd00000000018 */
[----:B0-----:R-:W-:-:S06]  /*1af0*/  DMUL R16, R16, -R2 ;  /* 0x8000000210107228 */ /* 0x001fcc0000000000 */
[----:B------:R0:W1:Y:S01]  /*1b00*/  F2F.F32.F64 R28, R16 ;  /* 0x00000010001c7310 */ /* 0x0000620000301000 */
[----:B------:R-:W-:Y:S05]  /*1b10*/  BRA `(.L_x_13) ;  /* 0x0000003c00f87947 */ /* 0x000fea0003800000 */
.L_x_6:
[----:B------:R-:W-:-:S04]  /*1b20*/  MOV R3, 0xfffffffe ;  /* 0xfffffffe00037802 */ /* 0x000fc80000000f00 */
[----:B------:R-:W-:-:S04]  /*1b30*/  VIADDMNMX.U32 R3, R8, R3, 0x2, PT ;  /* 0x0000000208037446 */ /* 0x000fc80003800003 */
[----:B------:R-:W-:-:S04]  /*1b40*/  SHF.L.U32 R3, R3, 0x2, RZ ;  /* 0x0000000203037819 */ /* 0x000fc800000006ff */
[----:B------:R-:W5:Y:S02]  /*1b50*/  LDC R14, c[0x2][R3+0xc] ;  /* 0x00800300030e7b82 */ /* 0x000f640000000800 */
[----:B-----5:R-:W-:-:S04]  /*1b60*/  SHF.R.S32.HI R15, RZ, 0x1f, R14 ;  /* 0x0000001fff0f7819 */ /* 0x020fc8000001140e */
.L_x_129:
[----:B------:R-:W-:Y:S05]  /*1b70*/  BRX R14 -0x1b80                                                         (*"BRANCH_TARGETS .L_x_130,.L_x_131,.L_x_13"*) ;  /* 0xffffffe40e207949 */ /* 0x000fea000383ffff */
.L_x_131:
        /* <DEDUP_REMOVED lines=75> */
.L_x_25:
[----:B------:R-:W-:Y:S05]  /*2030*/  BSYNC.RECONVERGENT B2 ;  /* 0x0000000000027941 */ /* 0x000fea0003800200 */
.L_x_24:
        /* <DEDUP_REMOVED lines=12> */
.L_x_27:
[----:B------:R-:W-:Y:S05]  /*2100*/  BSYNC.RECONVERGENT B4 ;  /* 0x0000000000047941 */ /* 0x000fea0003800200 */
.L_x_26:
        /* <DEDUP_REMOVED lines=12> */
.L_x_29:
[----:B------:R-:W-:Y:S05]  /*21d0*/  BSYNC.RECONVERGENT B4 ;  /* 0x0000000000047941 */ /* 0x000fea0003800200 */
.L_x_28:
[----:B------:R-:W-:-:S04]  /*21e0*/  FFMA R19, R4, R19, R0 ;  /* 0x0000001304137223 */ /* 0x000fc80000000000 */
[----:B------:R-:W-:Y:S01]  /*21f0*/  FMUL R28, R2, R19 ;  /* 0x00000013021c7220 */ /* 0x000fe20000400000 */
[----:B------:R-:W-:Y:S06]  /*2200*/  BRA `(.L_x_13) ;  /* 0x00000038003c7947 */ /* 0x000fec0003800000 */
.L_x_130:
[--C-:B0-----:R-:W-:Y:S01]  /*2210*/  FADD R4, R2, -R13.reuse ;  /* 0x8000000d02047221 */ /* 0x101fe20000000000 */
[--C-:B-1--4-:R-:W-:Y:S01]  /*2220*/  FADD R3, R21, -R0.reuse ;  /* 0x8000000015037221 */ /* 0x112fe20000000000 */
[----:B------:R-:W-:Y:S01]  /*2230*/  FADD R2, R18, -R13 ;  /* 0x8000000d12027221 */ /* 0x000fe20000000000 */
[----:B--2---:R-:W-:Y:S01]  /*2240*/  FADD R25, R25, -R0 ;  /* 0x8000000019197221 */ /* 0x004fe20000000000 */
[----:B------:R-:W-:Y:S01]  /*2250*/  BSSY.RECONVERGENT B4, `(.L_x_30) ;  /* 0x0000010000047945 */ /* 0x000fe20003800200 */
[----:B------:R-:W-:-:S04]  /*2260*/  FMUL R23, R3, R4 ;  /* 0x0000000403177220 */ /* 0x000fc80000400000 */
[----:B------:R-:W-:-:S04]  /*2270*/  FFMA R23, R2, R25, -R23 ;  /* 0x0000001902177223 */ /* 0x000fc80000000817 */
[----:B------:R-:W0:Y:S08]  /*2280*/  MUFU.RCP R0, R23 ;  /* 0x0000001700007308 */ /* 0x000e300000001000 */
[----:B------:R-:W1:Y:S08]  /*2290*/  FCHK P0, R4, R23 ;  /* 0x0000001704007302 */ /* 0x000e700000000000 */
[----:B------:R2:W4:Y:S01]  /*22a0*/  F2F.F64.F32 R18, R23 ;  /* 0x0000001700127310 */ /* 0x0005220000201800 */
[----:B0-----:R-:W-:-:S04]  /*22b0*/  FFMA R13, -R23, R0, 1 ;  /* 0x3f800000170d7423 */ /* 0x001fc80000000100 */
[----:B------:R-:W-:-:S04]  /*22c0*/  FFMA R13, R0, R13, R0 ;  /* 0x0000000d000d7223 */ /* 0x000fc80000000000 */
[----:B------:R-:W-:-:S04]  /*22d0*/  FFMA R22, R4, R13, RZ ;  /* 0x0000000d04167223 */ /* 0x000fc800000000ff */
[----:B------:R-:W-:-:S04]  /*22e0*/  FFMA R0, -R23, R22, R4 ;  /* 0x0000001617007223 */ /* 0x000fc80000000104 */
[----:B------:R-:W-:Y:S01]  /*22f0*/  FFMA R22, R13, R0, R22 ;  /* 0x000000000d167223 */ /* 0x000fe20000000016 */
[----:B-12-4-:R-:W-:Y:S06]  /*2300*/  @!P0 BRA `(.L_x_31) ;  /* 0x0000000000108947 */ /* 0x016fec0003800000 */
[----:B------:R-:W-:Y:S02]  /*2310*/  MOV R21, R4 ;  /* 0x0000000400157202 */ /* 0x000fe40000000f00 */
[----:B------:R-:W-:-:S07]  /*2320*/  MOV R6, 0x2340 ;  /* 0x0000234000067802 */ /* 0x000fce0000000f00 */
[----:B---3--:R-:W-:Y:S05]  /*2330*/  CALL.REL.NOINC `($__internal_2_$__cuda_sm3x_div_rn_noftz_f32_slowpath) ;  /* 0x0000004000c07944 */ /* 0x008fea0003c00000 */
[----:B------:R-:W-:-:S07]  /*2340*/  MOV R22, R0 ;  /* 0x0000000000167202 */ /* 0x000fce0000000f00 */
.L_x_31:
[----:B------:R-:W-:Y:S05]  /*2350*/  BSYNC.RECONVERGENT B4 ;  /* 0x0000000000047941 */ /* 0x000fea0003800200 */
.L_x_30:
[----:B------:R-:W0:Y:S01]  /*2360*/  MUFU.RCP R0, R23 ;  /* 0x0000001700007308 */ /* 0x000e220000001000 */
[----:B------:R-:W-:Y:S07]  /*2370*/  BSSY.RECONVERGENT B4, `(.L_x_32) ;  /* 0x000000b000047945 */ /* 0x000fee0003800200 */
[----:B------:R-:W1:Y:S01]  /*2380*/  FCHK P0, R2, R23 ;  /* 0x0000001702007302 */ /* 0x000e620000000000 */
[----:B0-----:R-:W-:-:S04]  /*2390*/  FFMA R13, -R23, R0, 1 ;  /* 0x3f800000170d7423 */ /* 0x001fc80000000100 */
[----:B------:R-:W-:-:S04]  /*23a0*/  FFMA R15, R0, R13, R0 ;  /* 0x0000000d000f7223 */ /* 0x000fc80000000000 */
[----:B------:R-:W-:-:S04]  /*23b0*/  FFMA R0, R2, R15, RZ ;  /* 0x0000000f02007223 */ /* 0x000fc800000000ff */
[----:B------:R-:W-:-:S04]  /*23c0*/  FFMA R13, -R23, R0, R2 ;  /* 0x00000000170d7223 */ /* 0x000fc80000000102 */
[----:B------:R-:W-:Y:S01]  /*23d0*/  FFMA R0, R15, R13, R0 ;  /* 0x0000000d0f007223 */ /* 0x000fe20000000000 */
[----:B-1----:R-:W-:Y:S06]  /*23e0*/  @!P0 BRA `(.L_x_33) ;  /* 0x00000000000c8947 */ /* 0x002fec0003800000 */
[----:B------:R-:W-:Y:S02]  /*23f0*/  MOV R21, R2 ;  /* 0x0000000200157202 */ /* 0x000fe40000000f00 */
[----:B------:R-:W-:-:S07]  /*2400*/  MOV R6, 0x2420 ;  /* 0x0000242000067802 */ /* 0x000fce0000000f00 */
[----:B---3--:R-:W-:Y:S05]  /*2410*/  CALL.REL.NOINC `($__internal_2_$__cuda_sm3x_div_rn_noftz_f32_slowpath) ;  /* 0x0000004000887944 */ /* 0x008fea0003c00000 */
.L_x_33:
[----:B------:R-:W-:Y:S05]  /*2420*/  BSYNC.RECONVERGENT B4 ;  /* 0x0000000000047941 */ /* 0x000fea0003800200 */
.L_x_32:
[----:B------:R-:W0:Y:S01]  /*2430*/  MUFU.RCP R2, R23 ;  /* 0x0000001700027308 */ /* 0x000e220000001000 */
[----:B------:R-:W-:Y:S01]  /*2440*/  FADD R13, -R0, R22 ;  /* 0x00000016000d7221 */ /* 0x000fe20000000100 */
[----:B------:R-:W-:Y:S03]  /*2450*/  BSSY.RECONVERGENT B4, `(.L_x_34) ;  /* 0x000000b000047945 */ /* 0x000fe60003800200 */
[----:B------:R-:W-:-:S04]  /*2460*/  FMUL R21, R4, R13 ;  /* 0x0000000d04157220 */ /* 0x000fc80000400000 */
[----:B------:R-:W1:Y:S01]  /*2470*/  FCHK P0, R21, R23 ;  /* 0x0000001715007302 */ /* 0x000e620000000000 */
[----:B0-----:R-:W-:-:S04]  /*2480*/  FFMA R15, -R23, R2, 1 ;  /* 0x3f800000170f7423 */ /* 0x001fc80000000102 */
[----:B------:R-:W-:-:S04]  /*2490*/  FFMA R0, R2, R15, R2 ;  /* 0x0000000f02007223 */ /* 0x000fc80000000002 */
[----:B------:R-:W-:-:S04]  /*24a0*/  FFMA R2, R0, R21, RZ ;  /* 0x0000001500027223 */ /* 0x000fc800000000ff */
[----:B------:R-:W-:-:S04]  /*24b0*/  FFMA R13, -R23, R2, R21 ;  /* 0x00000002170d7223 */ /* 0x000fc80000000115 */
[----:B------:R-:W-:Y:S01]  /*24c0*/  FFMA R0, R0, R13, R2 ;  /* 0x0000000d00007223 */ /* 0x000fe20000000002 */
[----:B-1----:R-:W-:Y:S06]  /*24d0*/  @!P0 BRA `(.L_x_35) ;  /* 0x0000000000088947 */ /* 0x002fec0003800000 */
[----:B------:R-:W-:-:S07]  /*24e0*/  MOV R6, 0x2500 ;  /* 0x0000250000067802 */ /* 0x000fce0000000f00 */
[----:B---3--:R-:W-:Y:S05]  /*24f0*/  CALL.REL.NOINC `($__internal_2_$__cuda_sm3x_div_rn_noftz_f32_slowpath) ;  /* 0x0000004000507944 */ /* 0x008fea0003c00000 */
.L_x_35:
[----:B------:R-:W-:Y:S05]  /*2500*/  BSYNC.RECONVERGENT B4 ;  /* 0x0000000000047941 */ /* 0x000fea0003800200 */
.L_x_34:
[----:B------:R-:W0:Y:S01]  /*2510*/  MUFU.RCP R2, R23 ;  /* 0x0000001700027308 */ /* 0x000e220000001000 */
[----:B------:R-:W-:Y:S07]  /*2520*/  BSSY.RECONVERGENT B4, `(.L_x_36) ;  /* 0x000000c000047945 */ /* 0x000fee0003800200 */
[----:B------:R-:W1:Y:S08]  /*2530*/  FCHK P0, R3, R23 ;  /* 0x0000001703007302 */ /* 0x000e700000000000 */
[----:B------:R2:W4:Y:S01]  /*2540*/  F2F.F64.F32 R28, R0 ;  /* 0x00000000001c7310 */ /* 0x0005220000201800 */
[----:B0-----:R-:W-:-:S04]  /*2550*/  FFMA R13, -R23, R2, 1 ;  /* 0x3f800000170d7423 */ /* 0x001fc80000000102 */
[----:B------:R-:W-:-:S04]  /*2560*/  FFMA R15, R2, R13, R2 ;  /* 0x0000000d020f7223 */ /* 0x000fc80000000002 */
[----:B------:R-:W-:-:S04]  /*2570*/  FFMA R2, R3, R15, RZ ;  /* 0x0000000f03027223 */ /* 0x000fc800000000ff */
[----:B------:R-:W-:-:S04]  /*2580*/  FFMA R13, -R23, R2, R3 ;  /* 0x00000002170d7223 */ /* 0x000fc80000000103 */
[----:B--2---:R-:W-:Y:S01]  /*2590*/  FFMA R0, R15, R13, R2 ;  /* 0x0000000d0f007223 */ /* 0x004fe20000000002 */
[----:B-1--4-:R-:W-:Y:S06]  /*25a0*/  @!P0 BRA `(.L_x_37) ;  /* 0x00000000000c8947 */ /* 0x012fec0003800000 */
[----:B------:R-:W-:Y:S02]  /*25b0*/  MOV R21, R3 ;  /* 0x0000000300157202 */ /* 0x000fe40000000f00 */
[----:B------:R-:W-:-:S07]  /*25c0*/  MOV R6, 0x25e0 ;  /* 0x000025e000067802 */ /* 0x000fce0000000f00 */
[----:B---3--:R-:W-:Y:S05]  /*25d0*/  CALL.REL.NOINC `($__internal_2_$__cuda_sm3x_div_rn_noftz_f32_slowpath) ;  /* 0x0000004000187944 */ /* 0x008fea0003c00000 */
.L_x_37:
[----:B------:R-:W-:Y:S05]  /*25e0*/  BSYNC.RECONVERGENT B4 ;  /* 0x0000000000047941 */ /* 0x000fea0003800200 */
.L_x_36:
[----:B------:R-:W0:Y:S01]  /*25f0*/  MUFU.RCP64H R13, R19 ;  /* 0x00000013000d7308 */ /* 0x000e220000001800 */
[----:B------:R-:W-:Y:S01]  /*2600*/  IADD3 R12, PT, PT, R19, 0x300402, RZ ;  /* 0x00300402130c7810 */ /* 0x000fe20007ffe0ff */
[----:B------:R-:W-:Y:S03]  /*2610*/  BSSY.RECONVERGENT B2, `(.L_x_38) ;  /* 0x000000f000027945 */ /* 0x000fe60003800200 */
[----:B------:R-:W-:Y:S02]  /*2620*/  FSETP.GEU.AND P0, PT, |R12|, 5.8789094863358348022e-39, PT ;  /* 0x004004020c00780b */ /* 0x000fe40003f0e200 */
[----:B0-----:R-:W-:-:S08]  /*2630*/  DFMA R2, -R18, R12, 1 ;  /* 0x3ff000001202742b */ /* 0x001fd0000000010c */
[----:B------:R-:W-:-:S08]  /*2640*/  DFMA R2, R2, R2, R2 ;  /* 0x000000020202722b */ /* 0x000fd00000000002 */
[----:B------:R-:W-:Y:S02]  /*2650*/  DFMA R14, R12, R2, R12 ;  /* 0x000000020c0e722b */ /* 0x000fe4000000000c */
[----:B------:R0:W1:Y:S06]  /*2660*/  F2F.F64.F32 R2, R0 ;  /* 0x0000000000027310 */ /* 0x00006c0000201800 */
[----:B------:R-:W-:-:S08]  /*2670*/  DFMA R16, -R18, R14, 1 ;  /* 0x3ff000001210742b */ /* 0x000fd0000000010e */
[----:B------:R-:W-:Y:S01]  /*2680*/  DFMA R12, R14, R16, R14 ;  /* 0x000000100e0c722b */ /* 0x000fe2000000000e */
[----:B01----:R-:W-:Y:S10]  /*2690*/  @P0 BRA `(.L_x_39) ;  /* 0x0000000000180947 */ /* 0x003ff40003800000 */
[----:B------:R-:W-:Y:S02]  /*26a0*/  LOP3.LUT R6, R19, 0x7fffffff, RZ, 0xc0, !PT ;  /* 0x7fffffff13067812 */ /* 0x000fe400078ec0ff */
[----:B------:R-:W-:Y:S02]  /*26b0*/  MOV R12, R18 ;  /* 0x00000012000c7202 */ /* 0x000fe40000000f00 */
[----:B------:R-:W-:Y:S02]  /*26c0*/  MOV R13, R19 ;  /* 0x00000013000d7202 */ /* 0x000fe40000000f00 */
[----:B------:R-:W-:Y:S02]  /*26d0*/  IADD3 R6, PT, PT, R6, -0x100000, RZ ;  /* 0xfff0000006067810 */ /* 0x000fe40007ffe0ff */
[----:B------:R-:W-:-:S07]  /*26e0*/  MOV R0, 0x2700 ;  /* 0x0000270000007802 */ /* 0x000fce0000000f00 */
[----:B---3--:R-:W-:Y:S05]  /*26f0*/  CALL.REL.NOINC `($__internal_0_$__cuda_sm20_dblrcp_rn_slowpath_v3) ;  /* 0x0000003400b07944 */ /* 0x008fea0003c00000 */
.L_x_39:
[----:B------:R-:W-:Y:S05]  /*2700*/  BSYNC.RECONVERGENT B2 ;  /* 0x0000000000027941 */ /* 0x000fea0003800200 */
.L_x_38:
[----:B------:R-:W0:Y:S01]  /*2710*/  MUFU.RCP64H R15, R19 ;  /* 0x00000013000f7308 */ /* 0x000e220000001800 */
[----:B------:R-:W-:Y:S01]  /*2720*/  MOV R14, 0x1 ;  /* 0x00000001000e7802 */ /* 0x000fe20000000f00 */
[----:B------:R-:W-:Y:S06]  /*2730*/  BSSY.RECONVERGENT B2, `(.L_x_40) ;  /* 0x0000017000027945 */ /* 0x000fec0003800200 */
[----:B------:R-:W1:Y:S01]  /*2740*/  F2F.F64.F32 R24, R25 ;  /* 0x0000001900187310 */ /* 0x000e620000201800 */
[----:B0-----:R-:W-:Y:S02]  /*2750*/  DFMA R16, -R18, R14, 1 ;  /* 0x3ff000001210742b */ /* 0x001fe4000000010e */
[----:B-1----:R-:W-:-:S06]  /*2760*/  DFMA R20, R24, -R12, R2 ;  /* 0x8000000c1814722b */ /* 0x002fcc0000000002 */
[----:B------:R-:W-:-:S08]  /*2770*/  DFMA R16, R16, R16, R16 ;  /* 0x000000101010722b */ /* 0x000fd00000000010 */
[----:B------:R-:W-:Y:S01]  /*2780*/  DFMA R16, R14, R16, R14 ;  /* 0x000000100e10722b */ /* 0x000fe2000000000e */
[----:B------:R-:W-:-:S07]  /*2790*/  FSETP.GEU.AND P1, PT, |R21|, 6.5827683646048100446e-37, PT ;  /* 0x036000001500780b */ /* 0x000fce0003f2e200 */
[----:B------:R-:W-:-:S08]  /*27a0*/  DFMA R14, -R18, R16, 1 ;  /* 0x3ff00000120e742b */ /* 0x000fd00000000110 */
[----:B------:R-:W-:-:S08]  /*27b0*/  DFMA R14, R16, R14, R16 ;  /* 0x0000000e100e722b */ /* 0x000fd00000000010 */
[----:B------:R-:W-:-:S08]  /*27c0*/  DMUL R2, R20, R14 ;  /* 0x0000000e14027228 */ /* 0x000fd00000000000 */
[----:B------:R-:W-:-:S08]  /*27d0*/  DFMA R12, -R18, R2, R20 ;  /* 0x00000002120c722b */ /* 0x000fd00000000114 */
[----:B------:R-:W-:-:S10]  /*27e0*/  DFMA R2, R14, R12, R2 ;  /* 0x0000000c0e02722b */ /* 0x000fd40000000002 */
[----:B------:R-:W-:-:S05]  /*27f0*/  FFMA R0, RZ, R19, R3 ;  /* 0x00000013ff007223 */ /* 0x000fca0000000003 */
[----:B------:R-:W-:-:S13]  /*2800*/  FSETP.GT.AND P0, PT, |R0|, 1.469367938527859385e-39, PT ;  /* 0x001000000000780b */ /* 0x000fda0003f04200 */
[----:B------:R-:W-:Y:S05]  /*2810*/  @P0 BRA P1, `(.L_x_41) ;  /* 0x0000000000200947 */ /* 0x000fea0000800000 */
[----:B------:R-:W-:Y:S02]  /*2820*/  MOV R16, R20 ;  /* 0x0000001400107202 */ /* 0x000fe40000000f00 */
[----:B------:R-:W-:Y:S02]  /*2830*/  MOV R17, R21 ;  /* 0x0000001500117202 */ /* 0x000fe40000000f00 */
[----:B------:R-:W-:Y:S02]  /*2840*/  MOV R30, R18 ;  /* 0x00000012001e7202 */ /* 0x000fe40000000f00 */
[----:B------:R-:W-:Y:S02]  /*2850*/  MOV R15, R19 ;  /* 0x00000013000f7202 */ /* 0x000fe40000000f00 */
[----:B------:R-:W-:-:S07]  /*2860*/  MOV R6, 0x2880 ;  /* 0x0000288000067802 */ /* 0x000fce0000000f00 */
[----:B---3--:R-:W-:Y:S05]  /*2870*/  CALL.REL.NOINC `($__internal_1_$__cuda_sm20_div_rn_f64_full) ;  /* 0x0000003800047944 */ /* 0x008fea0003c00000 */
[----:B------:R-:W-:Y:S02]  /*2880*/  MOV R2, R32 ;  /* 0x0000002000027202 */ /* 0x000fe40000000f00 */
[----:B------:R-:W-:-:S07]  /*2890*/  MOV R3, R33 ;  /* 0x0000002100037202 */ /* 0x000fce0000000f00 */
.L_x_41:
[----:B------:R-:W-:Y:S05]  /*28a0*/  BSYNC.RECONVERGENT B2 ;  /* 0x0000000000027941 */ /* 0x000fea0003800200 */
.L_x_40:
[----:B------:R-:W-:-:S08]  /*28b0*/  DFMA R28, R24, -R2, R28 ;  /* 0x80000002181c722b */ /* 0x000fd0000000001c */
[----:B------:R-:W-:-:S10]  /*28c0*/  DMUL R28, R18, R28 ;  /* 0x0000001c121c7228 */ /* 0x000fd40000000000 */
[----:B------:R0:W1:Y:S01]  /*28d0*/  F2F.F32.F64 R28, R28 ;  /* 0x0000001c001c7310 */ /* 0x0000620000301000 */
[----:B------:R-:W-:Y:S05]  /*28e0*/  BRA `(.L_x_13) ;  /* 0x0000003000847947 */ /* 0x000fea0003800000 */
.L_x_5:
[----:B------:R-:W-:-:S13]  /*28f0*/  ISETP.GT.AND P0, PT, R8, 0x5, PT ;  /* 0x000000050800780c */ /* 0x000fda0003f04270 */
[----:B------:R-:W-:Y:S05]  /*2900*/  @P0 BRA `(.L_x_42) ;  /* 0x0000001400b40947 */ /* 0x000fea0003800000 */
[----:B------:R-:W-:-:S04]  /*2910*/  MOV R3, 0xfffffffc ;  /* 0xfffffffc00037802 */ /* 0x000fc80000000f00 */
[----:B------:R-:W-:-:S04]  /*2920*/  VIADDMNMX.U32 R3, R8, R3, 0x2, PT ;  /* 0x0000000208037446 */ /* 0x000fc80003800003 */
[----:B------:R-:W-:-:S04]  /*2930*/  SHF.L.U32 R3, R3, 0x2, RZ ;  /* 0x0000000203037819 */ /* 0x000fc800000006ff */
[----:B------:R-:W5:Y:S02]  /*2940*/  LDC R14, c[0x2][R3+0x18] ;  /* 0x00800600030e7b82 */ /* 0x000f640000000800 */
[----:B-----5:R-:W-:-:S04]  /*2950*/  SHF.R.S32.HI R15, RZ, 0x1f, R14 ;  /* 0x0000001fff0f7819 */ /* 0x020fc8000001140e */
.L_x_133:
[----:B------:R-:W-:Y:S05]  /*2960*/  BRX R14 -0x2970                                                         (*"BRANCH_TARGETS .L_x_134,.L_x_135,.L_x_13"*) ;  /* 0xffffffd40ea47949 */ /* 0x000fea000383ffff */
.L_x_135:
[--C-:B-1--4-:R-:W-:Y:S01]  /*2970*/  FADD R22, R21, -R0.reuse ;  /* 0x8000000015167221 */ /* 0x112fe20000000000 */
[--C-:B0-----:R-:W-:Y:S01]  /*2980*/  FADD R2, R2, -R13.reuse ;  /* 0x8000000d02027221 */ /* 0x101fe20000000000 */
[----:B------:R-:W-:Y:S01]  /*2990*/  FADD R18, R18, -R13 ;  /* 0x8000000d12127221 */ /* 0x000fe20000000000 */
[----:B--2---:R-:W-:Y:S01]  /*29a0*/  FADD R4, R25, -R0 ;  /* 0x8000000019047221 */ /* 0x004fe20000000000 */
[----:B------:R-:W-:Y:S01]  /*29b0*/  BSSY.RECONVERGENT B4, `(.L_x_43) ;  /* 0x000000f000047945 */ /* 0x000fe20003800200 */
[----:B------:R-:W-:-:S04]  /*29c0*/  FMUL R3, R22, R2 ;  /* 0x0000000216037220 */ /* 0x000fc80000400000 */
[----:B------:R-:W-:-:S04]  /*29d0*/  FFMA R3, R18, R4, -R3 ;  /* 0x0000000412037223 */ /* 0x000fc80000000803 */
[----:B------:R-:W0:Y:S08]  /*29e0*/  MUFU.RCP R0, R3 ;  /* 0x0000000300007308 */ /* 0x000e300000001000 */
        /* <DEDUP_REMOVED lines=8> */
[----:B------:R-:W-:Y:S02]  /*2a70*/  MOV R23, R3 ;  /* 0x0000000300177202 */ /* 0x000fe40000000f00 */
[----:B------:R-:W-:-:S07]  /*2a80*/  MOV R6, 0x2aa0 ;  /* 0x00002aa000067802 */ /* 0x000fce0000000f00 */
[----:B---3--:R-:W-:Y:S05]  /*2a90*/  CALL.REL.NOINC `($__internal_2_$__cuda_sm3x_div_rn_noftz_f32_slowpath) ;  /* 0x0000003800e87944 */ /* 0x008fea0003c00000 */
.L_x_44:
[----:B------:R-:W-:Y:S05]  /*2aa0*/  BSYNC.RECONVERGENT B4 ;  /* 0x0000000000047941 */ /* 0x000fea0003800200 */
.L_x_43:
        /* <DEDUP_REMOVED lines=13> */
[----:B------:R-:W-:Y:S02]  /*2b80*/  MOV R12, R24 ;  /* 0x00000018000c7202 */ /* 0x000fe40000000f00 */
[----:B------:R-:W-:Y:S02]  /*2b90*/  MOV R13, R25 ;  /* 0x00000019000d7202 */ /* 0x000fe40000000f00 */
[----:B------:R-:W-:Y:S02]  /*2ba0*/  IADD3 R6, PT, PT, R6, -0x100000, RZ ;  /* 0xfff0000006067810 */ /* 0x000fe40007ffe0ff */
[----:B------:R-:W-:-:S07]  /*2bb0*/  MOV R0, 0x2bd0 ;  /* 0x00002bd000007802 */ /* 0x000fce0000000f00 */
[----:B---3--:R-:W-:Y:S05]  /*2bc0*/  CALL.REL.NOINC `($__internal_0_$__cuda_sm20_dblrcp_rn_slowpath_v3) ;  /* 0x00000030007c7944 */ /* 0x008fea0003c00000 */
.L_x_46:
[----:B------:R-:W-:Y:S05]  /*2bd0*/  BSYNC.RECONVERGENT B2 ;  /* 0x0000000000027941 */ /* 0x000fea0003800200 */
.L_x_45:
[----:B------:R-:W0:Y:S01]  /*2be0*/  MUFU.RCP64H R15, R25 ;  /* 0x00000019000f7308 */ /* 0x000e220000001800 */
[----:B------:R-:W-:Y:S01]  /*2bf0*/  MOV R14, 0x1 ;  /* 0x00000001000e7802 */ /* 0x000fe20000000f00 */
[----:B------:R-:W-:Y:S06]  /*2c00*/  BSSY.RECONVERGENT B2, `(.L_x_47) ;  /* 0x0000017000027945 */ /* 0x000fec0003800200 */
[----:B------:R-:W1:Y:S08]  /*2c10*/  F2F.F64.F32 R16, R4 ;  /* 0x0000000400107310 */ /* 0x000e700000201800 */
[----:B------:R-:W2:Y:S01]  /*2c20*/  F2F.F64.F32 R22, R22 ;  /* 0x0000001600167310 */ /* 0x000ea20000201800 */
[----:B0-----:R-:W-:-:S02]  /*2c30*/  DFMA R20, -R24, R14, 1 ;  /* 0x3ff000001814742b */ /* 0x001fc4000000010e */
[----:B-1----:R-:W-:-:S06]  /*2c40*/  DFMA R16, R16, -R12, R26 ;  /* 0x8000000c1010722b */ /* 0x002fcc000000001a */
[----:B------:R-:W-:Y:S02]  /*2c50*/  DFMA R20, R20, R20, R20 ;  /* 0x000000141414722b */ /* 0x000fe40000000014 */
[----:B--2---:R-:W-:-:S06]  /*2c60*/  DMUL R16, R16, R22 ;  /* 0x0000001610107228 */ /* 0x004fcc0000000000 */
[----:B------:R-:W-:-:S08]  /*2c70*/  DFMA R20, R14, R20, R14 ;  /* 0x000000140e14722b */ /* 0x000fd0000000000e */
[----:B------:R-:W-:Y:S01]  /*2c80*/  DFMA R12, -R24, R20, 1 ;  /* 0x3ff00000180c742b */ /* 0x000fe20000000114 */
[----:B------:R-:W-:-:S07]  /*2c90*/  FSETP.GEU.AND P1, PT, |R17|, 6.5827683646048100446e-37, PT ;  /* 0x036000001100780b */ /* 0x000fce0003f2e200 */
[----:B------:R-:W-:-:S08]  /*2ca0*/  DFMA R20, R20, R12, R20 ;  /* 0x0000000c1414722b */ /* 0x000fd00000000014 */
[----:B------:R-:W-:-:S08]  /*2cb0*/  DMUL R28, R16, R20 ;  /* 0x00000014101c7228 */ /* 0x000fd00000000000 */
[----:B------:R-:W-:-:S08]  /*2cc0*/  DFMA R12, R28, -R24, R16 ;  /* 0x800000181c0c722b */ /* 0x000fd00000000010 */
[----:B------:R-:W-:-:S10]  /*2cd0*/  DFMA R28, R12, R20, R28 ;  /* 0x000000140c1c722b */ /* 0x000fd4000000001c */
[----:B------:R-:W-:-:S05]  /*2ce0*/  FFMA R0, RZ, R25, R29 ;  /* 0x00000019ff007223 */ /* 0x000fca000000001d */
[----:B------:R-:W-:-:S13]  /*2cf0*/  FSETP.GT.AND P0, PT, |R0|, 1.469367938527859385e-39, PT ;  /* 0x001000000000780b */ /* 0x000fda0003f04200 */
[----:B------:R-:W-:Y:S05]  /*2d00*/  @P0 BRA P1, `(.L_x_48) ;  /* 0x0000000000180947 */ /* 0x000fea0000800000 */
[----:B------:R-:W-:Y:S02]  /*2d10*/  MOV R30, R24 ;  /* 0x00000018001e7202 */ /* 0x000fe40000000f00 */
[----:B------:R-:W-:Y:S02]  /*2d20*/  MOV R15, R25 ;  /* 0x00000019000f7202 */ /* 0x000fe40000000f00 */
[----:B------:R-:W-:-:S07]  /*2d30*/  MOV R6, 0x2d50 ;  /* 0x00002d5000067802 */ /* 0x000fce0000000f00 */
[----:B---3--:R-:W-:Y:S05]  /*2d40*/  CALL.REL.NOINC `($__internal_1_$__cuda_sm20_div_rn_f64_full) ;  /* 0x0000003000d07944 */ /* 0x008fea0003c00000 */
[----:B------:R-:W-:Y:S02]  /*2d50*/  MOV R28, R32 ;  /* 0x00000020001c7202 */ /* 0x000fe40000000f00 */
[----:B------:R-:W-:-:S07]  /*2d60*/  MOV R29, R33 ;  /* 0x00000021001d7202 */ /* 0x000fce0000000f00 */
.L_x_48:
[----:B------:R-:W-:Y:S05]  /*2d70*/  BSYNC.RECONVERGENT B2 ;  /* 0x0000000000027941 */ /* 0x000fea0003800200 */
.L_x_47:
        /* <DEDUP_REMOVED lines=13> */
[----:B------:R-:W-:-:S07]  /*2e50*/  MOV R4, R0 ;  /* 0x0000000000047202 */ /* 0x000fce0000000f00 */
.L_x_50:
[----:B------:R-:W-:Y:S05]  /*2e60*/  BSYNC.RECONVERGENT B4 ;  /* 0x0000000000047941 */ /* 0x000fea0003800200 */
.L_x_49:
        /* <DEDUP_REMOVED lines=13> */
.L_x_52:
[----:B------:R-:W-:Y:S05]  /*2f40*/  BSYNC.RECONVERGENT B4 ;  /* 0x0000000000047941 */ /* 0x000fea0003800200 */
.L_x_51:
        /* <DEDUP_REMOVED lines=14> */
.L_x_54:
[----:B------:R-:W-:Y:S05]  /*3030*/  BSYNC.RECONVERGENT B4 ;  /* 0x0000000000047941 */ /* 0x000fea0003800200 */
.L_x_53:
[----:B------:R-:W0:Y:S02]  /*3040*/  F2F.F64.F32 R2, R0 ;  /* 0x0000000000027310 */ /* 0x000e240000201800 */
[----:B0-----:R-:W-:-:S08]  /*3050*/  DADD R2, -R2, R28 ;  /* 0x0000000002027229 */ /* 0x001fd0000000011c */
[----:B------:R-:W-:-:S06]  /*3060*/  DMUL R2, R2, R24 ;  /* 0x0000001802027228 */ /* 0x000fcc0000000000 */
[----:B------:R0:W1:Y:S01]  /*3070*/  F2F.F32.F64 R28, R2 ;  /* 0x00000002001c7310 */ /* 0x0000620000301000 */
[----:B------:R-:W-:Y:S05]  /*3080*/  BRA `(.L_x_13) ;  /* 0x00000028009c7947 */ /* 0x000fea0003800000 */
.L_x_134:
[--C-:B-1--4-:R-:W-:Y:S01]  /*3090*/  FADD R3, R21, -R0.reuse ;  /* 0x8000000015037221 */ /* 0x112fe20000000000 */
[--C-:B0-----:R-:W-:Y:S01]  /*30a0*/  FADD R2, R2, -R13.reuse ;  /* 0x8000000d02027221 */ /* 0x101fe20000000000 */
[----:B------:R-:W-:Y:S01]  /*30b0*/  FADD R18, R18, -R13 ;  /* 0x8000000d12127221 */ /* 0x000fe20000000000 */
[----:B--2---:R-:W-:Y:S01]  /*30c0*/  FADD R25, R25, -R0 ;  /* 0x8000000019197221 */ /* 0x004fe20000000000 */
[----:B------:R-:W-:Y:S01]  /*30d0*/  BSSY.RECONVERGENT B2, `(.L_x_55) ;  /* 0x0000049000027945 */ /* 0x000fe20003800200 */
[C---:B------:R-:W-:Y:S01]  /*30e0*/  FSETP.NEU.AND P0, PT, R3.reuse, 1, PT ;  /* 0x3f8000000300780b */ /* 0x040fe20003f0d000 */
[----:B------:R-:W-:Y:S01]  /*30f0*/  FMUL R13, R3, R2 ;  /* 0x00000002030d7220 */ /* 0x000fe20000400000 */
[C---:B------:R-:W-:Y:S02]  /*3100*/  FSETP.NEU.AND P1, PT, R18.reuse, 1, PT ;  /* 0x3f8000001200780b */ /* 0x040fe40003f2d000 */
[----:B------:R-:W-:Y:S01]  /*3110*/  MOV R4, 0x3f800000 ;  /* 0x3f80000000047802 */ /* 0x000fe20000000f00 */
[----:B------:R-:W-:-:S05]  /*3120*/  FFMA R2, R18, R25, -R13 ;  /* 0x0000001912027223 */ /* 0x000fca000000080d */
[----:B------:R-:W-:-:S03]  /*3130*/  FSETP.NEU.AND P2, PT, R2, 1, PT ;  /* 0x3f8000000200780b */ /* 0x000fc60003f4d000 */
[----:B------:R-:W-:Y:S10]  /*3140*/  @!P0 BRA `(.L_x_56) ;  /* 0x0000000400048947 */ /* 0x000ff40003800000 */
[----:B------:R-:W-:-:S13]  /*3150*/  FSETP.NAN.AND P0, PT, |R3|, |R3|, PT ;  /* 0x400000030300720b */ /* 0x000fda0003f08200 */
[----:B------:R-:W-:Y:S01]  /*3160*/  @P0 FADD R4, R3, 2 ;  /* 0x4000000003040421 */ /* 0x000fe20000000000 */
[----:B------:R-:W-:Y:S06]  /*3170*/  @P0 BRA `(.L_x_56) ;  /* 0x0000000000f80947 */ /* 0x000fec0003800000 */
[C---:B------:R-:W-:Y:S01]  /*3180*/  FMUL R0, |R3|.reuse, 16777216 ;  /* 0x4b80000003007820 */ /* 0x040fe20000400200 */
[----:B------:R-:W-:Y:S01]  /*3190*/  FSETP.GEU.AND P0, PT, |R3|, 1.175494350822287508e-38, PT ;  /* 0x008000000300780b */ /* 0x000fe20003f0e200 */
[----:B------:R-:W-:-:S03]  /*31a0*/  HFMA2 R17, -RZ, RZ, 0.771484375, 0.21533203125 ;  /* 0x3a2c32e4ff117431 */ /* 0x000fc600000001ff */
        /* <DEDUP_REMOVED lines=32> */
[----:B------:R-:W-:-:S03]  /*33b0*/  MOV R15, 0x391fcb8e ;  /* 0x391fcb8e000f7802 */ /* 0x000fc60000000f00 */
        /* <DEDUP_REMOVED lines=14> */
[----:B------:R-:W-:-:S03]  /*34a0*/  IADD3 R6, PT, PT, R4, 0x7f000000, RZ ;  /* 0x7f00000004067810 */ /* 0x000fc60007ffe0ff */
[C---:B------:R-:W-:Y:S02]  /*34b0*/  FFMA R17, R0.reuse, R15, 0.0096188392490148544312 ;  /* 0x3c1d985600117423 */ /* 0x040fe4000000000f */
[----:B------:R-:W0:Y:S02]  /*34c0*/  F2I.NTZ R15, R13 ;  /* 0x0000000d000f7305 */ /* 0x000e240000203100 */
[----:B------:R-:W-:-:S04]  /*34d0*/  FFMA R17, R0, R17, 0.055503588169813156128 ;  /* 0x3d6357bb00117423 */ /* 0x000fc80000000011 */
[----:B------:R-:W-:-:S04]  /*34e0*/  FFMA R17, R0, R17, 0.24022644758224487305 ;  /* 0x3e75fdec00117423 */ /* 0x000fc80000000011 */
[----:B------:R-:W-:-:S04]  /*34f0*/  FFMA R17, R0, R17, 0.69314718246459960938 ;  /* 0x3f31721800117423 */ /* 0x000fc80000000011 */
[----:B------:R-:W-:Y:S01]  /*3500*/  FFMA R17, R0, R17, 1 ;  /* 0x3f80000000117423 */ /* 0x000fe20000000011 */
[----:B0-----:R-:W-:Y:S02]  /*3510*/  LEA R15, R15, -R4, 0x17 ;  /* 0x800000040f0f7211 */ /* 0x001fe400078eb8ff */
[----:B------:R-:W-:Y:S01]  /*3520*/  FSEL R4, RZ, +INF , !P3 ;  /* 0x7f800000ff047808 */ /* 0x000fe20005800000 */
[----:B------:R-:W-:-:S04]  /*3530*/  FMUL R6, R6, R17 ;  /* 0x0000001106067220 */ /* 0x000fc80000400000 */
[----:B------:R-:W-:Y:S01]  /*3540*/  @!P4 FMUL R4, R15, R6 ;  /* 0x000000060f04c220 */ /* 0x000fe20000400000 */
[----:B------:R-:W-:-:S07]  /*3550*/  @!P0 LOP3.LUT R4, R3, 0x7fffffff, RZ, 0xc0, !PT ;  /* 0x7fffffff03048812 */ /* 0x000fce00078ec0ff */
.L_x_56:
[----:B------:R-:W-:Y:S05]  /*3560*/  BSYNC.RECONVERGENT B2 ;  /* 0x0000000000027941 */ /* 0x000fea0003800200 */
.L_x_55:
[----:B------:R-:W-:Y:S01]  /*3570*/  BSSY.RECONVERGENT B2, `(.L_x_57) ;  /* 0x0000045000027945 */ /* 0x000fe20003800200 */
[----:B------:R-:W-:Y:S01]  /*3580*/  HFMA2 R21, -RZ, RZ, 1.875, 0 ;  /* 0x3f800000ff157431 */ /* 0x000fe200000001ff */
[----:B------:R-:W-:Y:S02]  /*3590*/  MOV R23, 0x3f800000 ;  /* 0x3f80000000177802 */ /* 0x000fe40000000f00 */
[----:B------:R-:W-:Y:S05]  /*35a0*/  @!P2 BRA `(.L_x_58) ;  /* 0x000000040004a947 */ /* 0x000fea0003800000 */
        /* <DEDUP_REMOVED lines=65> */
.L_x_58:
[----:B------:R-:W-:Y:S05]  /*39c0*/  BSYNC.RECONVERGENT B2 ;  /* 0x0000000000027941 */ /* 0x000fea0003800200 */
.L_x_57:
[----:B------:R-:W-:Y:S04]  /*39d0*/  BSSY.RECONVERGENT B2, `(.L_x_59) ;  /* 0x0000043000027945 */ /* 0x000fe80003800200 */
        /* <DEDUP_REMOVED lines=66> */
.L_x_60:
[----:B------:R-:W-:Y:S05]  /*3e00*/  BSYNC.RECONVERGENT B2 ;  /* 0x0000000000027941 */ /* 0x000fea0003800200 */
.L_x_59:
        /* <DEDUP_REMOVED lines=12> */
.L_x_62:
[----:B------:R-:W-:Y:S05]  /*3ed0*/  BSYNC.RECONVERGENT B4 ;  /* 0x0000000000047941 */ /* 0x000fea0003800200 */
.L_x_61:
        /* <DEDUP_REMOVED lines=9> */
[----:B------:R-:W-:Y:S02]  /*3f70*/  MOV R21, R4 ;  /* 0x0000000400157202 */ /* 0x000fe40000000f00 */
[----:B------:R-:W-:-:S07]  /*3f80*/  MOV R6, 0x3fa0 ;  /* 0x00003fa000067802 */ /* 0x000fce0000000f00 */
[----:B---3--:R-:W-:Y:S05]  /*3f90*/  CALL.REL.NOINC `($__internal_2_$__cuda_sm3x_div_rn_noftz_f32_slowpath) ;  /* 0x0000002400a87944 */ /* 0x008fea0003c00000 */
.L_x_64:
[----:B------:R-:W-:Y:S05]  /*3fa0*/  BSYNC.RECONVERGENT B4 ;  /* 0x0000000000047941 */ /* 0x000fea0003800200 */
.L_x_63:
[----:B------:R-:W-:-:S04]  /*3fb0*/  FADD R3, R0, R3 ;  /* 0x0000000300037221 */ /* 0x000fc80000000000 */
[----:B------:R-:W-:Y:S01]  /*3fc0*/  FMUL R28, R2, -R3 ;  /* 0x80000003021c7220 */ /* 0x000fe20000400000 */
[----:B------:R-:W-:Y:S06]  /*3fd0*/  BRA `(.L_x_13) ;  /* 0x0000001800c87947 */ /* 0x000fec0003800000 */
.L_x_42:
[----:B------:R-:W-:-:S04]  /*3fe0*/  MOV R3, 0xfffffffa ;  /* 0xfffffffa00037802 */ /* 0x000fc80000000f00 */
[----:B------:R-:W-:-:S04]  /*3ff0*/  VIADDMNMX.U32 R3, R8, R3, 0x3, PT ;  /* 0x0000000308037446 */ /* 0x000fc80003800003 */
[----:B------:R-:W-:-:S04]  /*4000*/  SHF.L.U32 R3, R3, 0x2, RZ ;  /* 0x0000000203037819 */ /* 0x000fc800000006ff */
[----:B------:R-:W5:Y:S02]  /*4010*/  LDC R14, c[0x2][R3+0x24] ;  /* 0x00800900030e7b82 */ /* 0x000f640000000800 */
[----:B-----5:R-:W-:-:S04]  /*4020*/  SHF.R.S32.HI R15, RZ, 0x1f, R14 ;  /* 0x0000001fff0f7819 */ /* 0x020fc8000001140e */
.L_x_137:
[----:B------:R-:W-:Y:S05]  /*4030*/  BRX R14 -0x4040                                                         (*"BRANCH_TARGETS .L_x_138,.L_x_139,.L_x_140,.L_x_13"*) ;  /* 0xffffffbc0ef07949 */ /* 0x000fea000383ffff */
.L_x_140:
[--C-:B-1--4-:R-:W-:Y:S01]  /*4040*/  FADD R21, R21, -R0.reuse ;  /* 0x8000000015157221 */ /* 0x112fe20000000000 */
[--C-:B0-----:R-:W-:Y:S01]  /*4050*/  FADD R2, R2, -R13.reuse ;  /* 0x8000000d02027221 */ /* 0x101fe20000000000 */
[----:B--2---:R-:W-:Y:S01]  /*4060*/  FADD R4, R25, -R0 ;  /* 0x8000000019047221 */ /* 0x004fe20000000000 */
[----:B------:R-:W-:Y:S01]  /*4070*/  FADD R3, R18, -R13 ;  /* 0x8000000d12037221 */ /* 0x000fe20000000000 */
        /* <DEDUP_REMOVED lines=13> */
.L_x_66:
[----:B------:R-:W-:Y:S05]  /*4150*/  BSYNC.RECONVERGENT B4 ;  /* 0x0000000000047941 */ /* 0x000fea0003800200 */
.L_x_65:
        /* <DEDUP_REMOVED lines=18> */
.L_x_68:
[----:B------:R-:W-:Y:S05]  /*4280*/  BSYNC.RECONVERGENT B2 ;  /* 0x0000000000027941 */ /* 0x000fea0003800200 */
.L_x_67:
[----:B------:R-:W0:Y:S01]  /*4290*/  F2F.F64.F32 R12, R4 ;  /* 0x00000004000c7310 */ /* 0x000e220000201800 */
[----:B------:R-:W-:Y:S07]  /*42a0*/  BSSY.RECONVERGENT B2, `(.L_x_69) ;  /* 0x000004d000027945 */ /* 0x000fee0003800200 */
[----:B------:R-:W1:Y:S01]  /*42b0*/  MUFU.RCP R0, R23 ;  /* 0x0000001700007308 */ /* 0x000e620000001000 */
[----:B0-----:R-:W-:-:S07]  /*42c0*/  DFMA R14, R12, -R14, R18 ;  /* 0x8000000e0c0e722b */ /* 0x001fce0000000012 */
[----:B------:R0:W2:Y:S01]  /*42d0*/  FCHK P1, R2, R23 ;  /* 0x0000001702007302 */ /* 0x0000a20000020000 */
[----:B------:R-:W-:-:S07]  /*42e0*/  MOV R18, 0x3f800000 ;  /* 0x3f80000000127802 */ /* 0x000fce0000000f00 */
[----:B------:R-:W4:Y:S01]  /*42f0*/  F2F.F32.F64 R12, R14 ;  /* 0x0000000e000c7310 */ /* 0x000f220000301000 */
[----:B-1----:R-:W-:-:S04]  /*4300*/  FFMA R13, -R23, R0, 1 ;  /* 0x3f800000170d7423 */ /* 0x002fc80000000100 */
[----:B------:R-:W-:-:S04]  /*4310*/  FFMA R13, R0, R13, R0 ;  /* 0x0000000d000d7223 */ /* 0x000fc80000000000 */
[----:B------:R-:W-:-:S04]  /*4320*/  FFMA R0, R2, R13, RZ ;  /* 0x0000000d02007223 */ /* 0x000fc800000000ff */
[----:B------:R-:W-:Y:S01]  /*4330*/  FFMA R6, -R23, R0, R2 ;  /* 0x0000000017067223 */ /* 0x000fe20000000102 */
[----:B----4-:R-:W-:-:S13]  /*4340*/  FSETP.NEU.AND P0, PT, R12, 1, PT ;  /* 0x3f8000000c00780b */ /* 0x010fda0003f0d000 */
[----:B0-2---:R-:W-:Y:S05]  /*4350*/  @!P0 BRA `(.L_x_70) ;  /* 0x0000000400048947 */ /* 0x005fea0003800000 */
        /* <DEDUP_REMOVED lines=37> */
[----:B------:R-:W-:-:S04]  /*45b0*/  FFMA R17, R18, R17, R14 ;  /* 0x0000001112117223 */ /* 0x000fc8000000000e */
[----:B------:R-:W-:-:S04]  /*45c0*/  FADD R15, R4, R17 ;  /* 0x00000011040f7221 */ /* 0x000fc80000000000 */
[----:B------:R-:W-:Y:S01]  /*45d0*/  FMUL R14, R15, 2 ;  /* 0x400000000f0e7820 */ /* 0x000fe20000400000 */
[----:B------:R-:W-:-:S03]  /*45e0*/  FADD R4, -R4, R15 ;  /* 0x0000000f04047221 */ /* 0x000fc60000000100 */
[----:B------:R-:W0:Y:S01]  /*45f0*/  FRND R19, R14 ;  /* 0x0000000e00137307 */ /* 0x000e220000201000 */
[----:B------:R-:W-:Y:S01]  /*4600*/  FADD R4, R17, -R4 ;  /* 0x8000000411047221 */ /* 0x000fe20000000000 */
[----:B------:R-:W-:Y:S01]  /*4610*/  FFMA R15, R15, 2, -R14 ;  /* 0x400000000f0f7823 */ /* 0x000fe2000000080e */
[----:B------:R-:W-:Y:S02]  /*4620*/  MOV R17, 0x391fcb8e ;  /* 0x391fcb8e00117802 */ /* 0x000fe40000000f00 */
[----:B------:R-:W-:Y:S01]  /*4630*/  FSETP.GT.AND P3, PT, |R14|, 152, PT ;  /* 0x431800000e00780b */ /* 0x000fe20003f64200 */
[----:B------:R-:W-:Y:S02]  /*4640*/  FFMA R15, R4, 2, R15 ;  /* 0x40000000040f7823 */ /* 0x000fe4000000000f */
[----:B------:R-:W1:Y:S01]  /*4650*/  F2I.NTZ R16, R14 ;  /* 0x0000000e00107305 */ /* 0x000e620000203100 */
[----:B0-----:R-:W-:Y:S01]  /*4660*/  FADD R4, R14, -R19 ;  /* 0x800000130e047221 */ /* 0x001fe20000000000 */
[----:B------:R-:W-:-:S03]  /*4670*/  FSETP.GT.AND P2, PT, R19, RZ, PT ;  /* 0x000000ff1300720b */ /* 0x000fc60003f44000 */
[----:B------:R-:W-:-:S04]  /*4680*/  FADD R4, R4, R15 ;  /* 0x0000000f04047221 */ /* 0x000fc80000000000 */
[----:B------:R-:W-:-:S04]  /*4690*/  FFMA R15, R4, R17, 0.0013391353422775864601 ;  /* 0x3aaf85ed040f7423 */ /* 0x000fc80000000011 */
[----:B------:R-:W-:-:S04]  /*46a0*/  FFMA R15, R4, R15, 0.0096188392490148544312 ;  /* 0x3c1d9856040f7423 */ /* 0x000fc8000000000f */
[----:B------:R-:W-:-:S04]  /*46b0*/  FFMA R15, R4, R15, 0.055503588169813156128 ;  /* 0x3d6357bb040f7423 */ /* 0x000fc8000000000f */
[----:B------:R-:W-:Y:S01]  /*46c0*/  FFMA R17, R4, R15, 0.24022644758224487305 ;  /* 0x3e75fdec04117423 */ /* 0x000fe2000000000f */
[----:B------:R-:W-:Y:S02]  /*46d0*/  SEL R15, RZ, 0x83000000, P2 ;  /* 0x83000000ff0f7807 */ /* 0x000fe40001000000 */
[----:B------:R-:W-:Y:S01]  /*46e0*/  FSETP.GEU.AND P2, PT, R14, RZ, PT ;  /* 0x000000ff0e00720b */ /* 0x000fe20003f4e000 */
[----:B------:R-:W-:Y:S01]  /*46f0*/  FFMA R19, R4, R17, 0.69314718246459960938 ;  /* 0x3f31721804137423 */ /* 0x000fe20000000011 */
[----:B------:R-:W-:Y:S02]  /*4700*/  IADD3 R17, PT, PT, R15, 0x7f000000, RZ ;  /* 0x7f0000000f117810 */ /* 0x000fe40007ffe0ff */
[----:B-1----:R-:W-:Y:S01]  /*4710*/  LEA R16, R16, -R15, 0x17 ;  /* 0x8000000f10107211 */ /* 0x002fe200078eb8ff */
[----:B------:R-:W-:Y:S01]  /*4720*/  FFMA R4, R4, R19, 1 ;  /* 0x3f80000004047423 */ /* 0x000fe20000000013 */
[----:B------:R-:W-:-:S03]  /*4730*/  FSEL R18, RZ, +INF , !P2 ;  /* 0x7f800000ff127808 */ /* 0x000fc60005000000 */
[----:B------:R-:W-:-:S04]  /*4740*/  FMUL R17, R17, R4 ;  /* 0x0000000411117220 */ /* 0x000fc80000400000 */
[----:B------:R-:W-:Y:S01]  /*4750*/  @!P3 FMUL R18, R16, R17 ;  /* 0x000000111012b220 */ /* 0x000fe20000400000 */
[----:B------:R-:W-:-:S07]  /*4760*/  @!P0 LOP3.LUT R18, R12, 0x7fffffff, RZ, 0xc0, !PT ;  /* 0x7fffffff0c128812 */ /* 0x000fce00078ec0ff */
.L_x_70:
[----:B------:R-:W-:Y:S05]  /*4770*/  BSYNC.RECONVERGENT B2 ;  /* 0x0000000000027941 */ /* 0x000fea0003800200 */
.L_x_69:
[----:B------:R-:W-:Y:S01]  /*4780*/  BSSY.RECONVERGENT B4, `(.L_x_71) ;  /* 0x0000007000047945 */ /* 0x000fe20003800200 */
[----:B------:R-:W-:-:S03]  /*4790*/  FFMA R4, R13, R6, R0 ;  /* 0x000000060d047223 */ /* 0x000fc60000000000 */
[----:B------:R-:W-:Y:S05]  /*47a0*/  @!P1 BRA `(.L_x_72) ;  /* 0x0000000000109947 */ /* 0x000fea0003800000 */
[----:B------:R-:W-:Y:S02]  /*47b0*/  MOV R21, R2 ;  /* 0x0000000200157202 */ /* 0x000fe40000000f00 */
[----:B------:R-:W-:-:S07]  /*47c0*/  MOV R6, 0x47e0 ;  /* 0x000047e000067802 */ /* 0x000fce0000000f00 */
[----:B---3--:R-:W-:Y:S05]  /*47d0*/  CALL.REL.NOINC `($__internal_2_$__cuda_sm3x_div_rn_noftz_f32_slowpath) ;  /* 0x0000001c00987944 */ /* 0x008fea0003c00000 */
[----:B------:R-:W-:-:S07]  /*47e0*/  MOV R4, R0 ;  /* 0x0000000000047202 */ /* 0x000fce0000000f00 */
.L_x_72:
[----:B------:R-:W-:Y:S05]  /*47f0*/  BSYNC.RECONVERGENT B4 ;  /* 0x0000000000047941 */ /* 0x000fea0003800200 */
.L_x_71:
        /* <DEDUP_REMOVED lines=12> */
.L_x_74:
[----:B------:R-:W-:Y:S05]  /*48c0*/  BSYNC.RECONVERGENT B4 ;  /* 0x0000000000047941 */ /* 0x000fea0003800200 */
.L_x_73:
[----:B------:R-:W-:Y:S01]  /*48d0*/  FADD R4, -R0, R4 ;  /* 0x0000000400047221 */ /* 0x000fe20000000100 */
[----:B------:R-:W-:Y:S01]  /*48e0*/  BSSY.RECONVERGENT B2, `(.L_x_75) ;  /* 0x0000045000027945 */ /* 0x000fe20003800200 */
[----:B------:R-:W-:-:S03]  /*48f0*/  HFMA2 R3, -RZ, RZ, 1.875, 0 ;  /* 0x3f800000ff037431 */ /* 0x000fc600000001ff */
        /* <DEDUP_REMOVED lines=57> */
[----:B------:R0:W1:Y:S02]  /*4c90*/  F2I.NTZ R13, R3 ;  /* 0x00000003000d7305 */ /* 0x0000640000203100 */
[----:B------:R-:W-:-:S04]  /*4ca0*/  FFMA R15, R0, R15, 0.055503588169813156128 ;  /* 0x3d6357bb000f7423 */ /* 0x000fc8000000000f */
[----:B------:R-:W-:Y:S01]  /*4cb0*/  FFMA R15, R0, R15, 0.24022644758224487305 ;  /* 0x3e75fdec000f7423 */ /* 0x000fe2000000000f */
[----:B0-----:R-:W-:-:S03]  /*4cc0*/  FSEL R3, RZ, +INF , !P1 ;  /* 0x7f800000ff037808 */ /* 0x001fc60004800000 */
[----:B------:R-:W-:-:S04]  /*4cd0*/  FFMA R15, R0, R15, 0.69314718246459960938 ;  /* 0x3f317218000f7423 */ /* 0x000fc8000000000f */
[----:B------:R-:W-:Y:S01]  /*4ce0*/  FFMA R15, R0, R15, 1 ;  /* 0x3f800000000f7423 */ /* 0x000fe2000000000f */
[----:B-1----:R-:W-:-:S03]  /*4cf0*/  LEA R13, R13, -R2, 0x17 ;  /* 0x800000020d0d7211 */ /* 0x002fc600078eb8ff */
[----:B------:R-:W-:-:S04]  /*4d00*/  FMUL R6, R6, R15 ;  /* 0x0000000f06067220 */ /* 0x000fc80000400000 */
[----:B------:R-:W-:Y:S01]  /*4d10*/  @!P2 FMUL R3, R13, R6 ;  /* 0x000000060d03a220 */ /* 0x000fe20000400000 */
[----:B------:R-:W-:-:S07]  /*4d20*/  @!P0 LOP3.LUT R3, R4, 0x7fffffff, RZ, 0xc0, !PT ;  /* 0x7fffffff04038812 */ /* 0x000fce00078ec0ff */
.L_x_76:
[----:B------:R-:W-:Y:S05]  /*4d30*/  BSYNC.RECONVERGENT B2 ;  /* 0x0000000000027941 */ /* 0x000fea0003800200 */
.L_x_75:
[----:B------:R-:W-:-:S04]  /*4d40*/  FADD R18, R3, R18 ;  /* 0x0000001203127221 */ /* 0x000fc80000000000 */
[----:B------:R-:W-:Y:S01]  /*4d50*/  FMUL R28, R23, -R18 ;  /* 0x80000012171c7220 */ /* 0x000fe20000400000 */
[----:B------:R-:W-:Y:S06]  /*4d60*/  BRA `(.L_x_13) ;  /* 0x0000000c00647947 */ /* 0x000fec0003800000 */
.L_x_138:
        /* <DEDUP_REMOVED lines=20> */
.L_x_78:
[----:B------:R-:W-:Y:S05]  /*4eb0*/  BSYNC.RECONVERGENT B4 ;  /* 0x0000000000047941 */ /* 0x000fea0003800200 */
.L_x_77:
        /* <DEDUP_REMOVED lines=12> */
.L_x_80:
[----:B------:R-:W-:Y:S05]  /*4f80*/  BSYNC.RECONVERGENT B4 ;  /* 0x0000000000047941 */ /* 0x000fea0003800200 */
.L_x_79:
        /* <DEDUP_REMOVED lines=13> */
.L_x_82:
[----:B------:R-:W-:Y:S05]  /*5060*/  BSYNC.RECONVERGENT B4 ;  /* 0x0000000000047941 */ /* 0x000fea0003800200 */
.L_x_81:
        /* <DEDUP_REMOVED lines=13> */
.L_x_84:
[----:B------:R-:W-:Y:S05]  /*5140*/  BSYNC.RECONVERGENT B4 ;  /* 0x0000000000047941 */ /* 0x000fea0003800200 */
.L_x_83:
        /* <DEDUP_REMOVED lines=17> */
.L_x_86:
[----:B------:R-:W-:Y:S05]  /*5260*/  BSYNC.RECONVERGENT B2 ;  /* 0x0000000000027941 */ /* 0x000fea0003800200 */
.L_x_85:
[----:B------:R-:W0:Y:S01]  /*5270*/  MUFU.RCP64H R15, R19 ;  /* 0x00000013000f7308 */ /* 0x000e220000001800 */
[----:B------:R-:W-:Y:S01]  /*5280*/  MOV R14, 0x1 ;  /* 0x00000001000e7802 */ /* 0x000fe20000000f00 */
[----:B------:R-:W-:Y:S06]  /*5290*/  BSSY.RECONVERGENT B2, `(.L_x_87) ;  /* 0x0000015000027945 */ /* 0x000fec0003800200 */
[----:B------:R-:W1:Y:S01]  /*52a0*/  F2F.F64.F32 R24, R25 ;  /* 0x0000001900187310 */ /* 0x000e620000201800 */
[----:B0-----:R-:W-:-:S08]  /*52b0*/  DFMA R16, -R18, R14, 1 ;  /* 0x3ff000001210742b */ /* 0x001fd0000000010e */
[----:B------:R-:W-:-:S08]  /*52c0*/  DFMA R16, R16, R16, R16 ;  /* 0x000000101010722b */ /* 0x000fd00000000010 */
[----:B------:R-:W-:Y:S02]  /*52d0*/  DFMA R14, R14, R16, R14 ;  /* 0x000000100e0e722b */ /* 0x000fe4000000000e */
[----:B-1----:R-:W-:-:S06]  /*52e0*/  DFMA R16, R24, -R12, R2 ;  /* 0x8000000c1810722b */ /* 0x002fcc0000000002 */
[----:B------:R-:W-:-:S04]  /*52f0*/  DFMA R20, -R18, R14, 1 ;  /* 0x3ff000001214742b */ /* 0x000fc8000000010e */
[----:B------:R-:W-:-:S04]  /*5300*/  FSETP.GEU.AND P1, PT, |R17|, 6.5827683646048100446e-37, PT ;  /* 0x036000001100780b */ /* 0x000fc80003f2e200 */
        /* <DEDUP_REMOVED lines=13> */
.L_x_88:
[----:B------:R-:W-:Y:S05]  /*53e0*/  BSYNC.RECONVERGENT B2 ;  /* 0x0000000000027941 */ /* 0x000fea0003800200 */
.L_x_87:
[----:B------:R-:W-:-:S08]  /*53f0*/  DFMA R28, R24, -R2, R28 ;  /* 0x80000002181c722b */ /* 0x000fd0000000001c */
[----:B------:R-:W-:-:S10]  /*5400*/  DMUL R28, R18, R28 ;  /* 0x0000001c121c7228 */ /* 0x000fd40000000000 */
[----:B------:R0:W1:Y:S01]  /*5410*/  F2F.F32.F64 R28, R28 ;  /* 0x0000001c001c7310 */ /* 0x0000620000301000 */
[----:B------:R-:W-:Y:S05]  /*5420*/  BRA `(.L_x_13) ;  /* 0x0000000400b47947 */ /* 0x000fea0003800000 */
.L_x_139:
[--C-:B01--4-:R-:W-:Y:S01]  /*5430*/  FADD R4, R21, -R0.reuse ;  /* 0x8000000015047221 */ /* 0x113fe20000000000 */
[--C-:B------:R-:W-:Y:S01]  /*5440*/  FADD R3, R2, -R13.reuse ;  /* 0x8000000d02037221 */ /* 0x100fe20000000000 */
        /* <DEDUP_REMOVED lines=16> */
.L_x_90:
[----:B------:R-:W-:Y:S05]  /*5550*/  BSYNC.RECONVERGENT B4 ;  /* 0x0000000000047941 */ /* 0x000fea0003800200 */
.L_x_89:
        /* <DEDUP_REMOVED lines=18> */
.L_x_92:
[----:B------:R-:W-:Y:S05]  /*5680*/  BSYNC.RECONVERGENT B2 ;  /* 0x0000000000027941 */ /* 0x000fea0003800200 */
.L_x_91:
[----:B------:R-:W0:Y:S01]  /*5690*/  MUFU.RCP64H R15, R19 ;  /* 0x00000013000f7308 */ /* 0x000e220000001800 */
[----:B------:R-:W-:Y:S01]  /*56a0*/  MOV R14, 0x1 ;  /* 0x00000001000e7802 */ /* 0x000fe20000000f00 */
[----:B------:R-:W-:Y:S06]  /*56b0*/  BSSY.RECONVERGENT B2, `(.L_x_93) ;  /* 0x0000017000027945 */ /* 0x000fec0003800200 */
[----:B------:R-:W1:Y:S01]  /*56c0*/  F2F.F64.F32 R16, R25 ;  /* 0x0000001900107310 */ /* 0x000e620000201800 */
[----:B0-----:R-:W-:Y:S02]  /*56d0*/  DFMA R20, -R18, R14, 1 ;  /* 0x3ff000001214742b */ /* 0x001fe4000000010e */
[----:B-1----:R-:W-:-:S06]  /*56e0*/  DFMA R16, R16, -R12, R26 ;  /* 0x8000000c1010722b */ /* 0x002fcc000000001a */
[----:B------:R-:W-:Y:S02]  /*56f0*/  DFMA R28, R20, R20, R20 ;  /* 0x00000014141c722b */ /* 0x000fe40000000014 */
[----:B------:R-:W0:Y:S06]  /*5700*/  F2F.F64.F32 R20, R4 ;  /* 0x0000000400147310 */ /* 0x000e2c0000201800 */
[----:B------:R-:W-:-:S08]  /*5710*/  DFMA R28, R14, R28, R14 ;  /* 0x0000001c0e1c722b */ /* 0x000fd0000000000e */
[----:B------:R-:W-:Y:S02]  /*5720*/  DFMA R12, -R18, R28, 1 ;  /* 0x3ff00000120c742b */ /* 0x000fe4000000011c */
[----:B0-----:R-:W-:-:S06]  /*5730*/  DMUL R16, R20, R16 ;  /* 0x0000001014107228 */ /* 0x001fcc0000000000 */
[----:B------:R-:W-:-:S04]  /*5740*/  DFMA R14, R28, R12, R28 ;  /* 0x0000000c1c0e722b */ /* 0x000fc8000000001c */
[----:B------:R-:W-:-:S04]  /*5750*/  FSETP.GEU.AND P1, PT, |R17|, 6.5827683646048100446e-37, PT ;  /* 0x036000001100780b */ /* 0x000fc80003f2e200 */
        /* <DEDUP_REMOVED lines=12> */
.L_x_94:
[----:B------:R-:W-:Y:S05]  /*5820*/  BSYNC.RECONVERGENT B2 ;  /* 0x0000000000027941 */ /* 0x000fea0003800200 */
.L_x_93:
        /* <DEDUP_REMOVED lines=12> */
[----:B------:R-:W-:-:S07]  /*58f0*/  MOV R4, R0 ;  /* 0x0000000000047202 */ /* 0x000fce0000000f00 */
.L_x_96:
[----:B------:R-:W-:Y:S05]  /*5900*/  BSYNC.RECONVERGENT B4 ;  /* 0x0000000000047941 */ /* 0x000fea0003800200 */
.L_x_95:
        /* <DEDUP_REMOVED lines=12> */
.L_x_98:
[----:B------:R-:W-:Y:S05]  /*59d0*/  BSYNC.RECONVERGENT B4 ;  /* 0x0000000000047941 */ /* 0x000fea0003800200 */
.L_x_97:
        /* <DEDUP_REMOVED lines=13> */
.L_x_100:
[----:B------:R-:W-:Y:S05]  /*5ab0*/  BSYNC.RECONVERGENT B4 ;  /* 0x0000000000047941 */ /* 0x000fea0003800200 */
.L_x_99:
[----:B------:R-:W0:Y:S02]  /*5ac0*/  F2F.F64.F32 R2, R0 ;  /* 0x0000000000027310 */ /* 0x000e240000201800 */
[----:B0-----:R-:W-:-:S08]  /*5ad0*/  DADD R2, -R2, R28 ;  /* 0x0000000002027229 */ /* 0x001fd0000000011c */
[----:B------:R-:W-:-:S06]  /*5ae0*/  DMUL R2, R18, R2 ;  /* 0x0000000212027228 */ /* 0x000fcc0000000000 */
[----:B------:R0:W1:Y:S05]  /*5af0*/  F2F.F32.F64 R28, R2 ;  /* 0x00000002001c7310 */ /* 0x00006a0000301000 */
.L_x_13:
[----:B------:R-:W-:Y:S05]  /*5b00*/  BSYNC.RECONVERGENT B0 ;  /* 0x0000000000007941 */ /* 0x000fea0003800200 */
.L_x_4:
[----:B-1-3--:R-:W-:-:S07]  /*5b10*/  FMUL R11, R11, R28 ;  /* 0x0000001c0b0b7220 */ /* 0x00afce0000400000 */
.L_x_101:
[----:B0-----:R-:W0:Y:S02]  /*5b20*/  LDS R2, [R10] ;  /* 0x000000000a027984 */ /* 0x001e240000000800 */
[----:B0-----:R-:W-:-:S05]  /*5b30*/  FADD R3, R11, R2 ;  /* 0x000000020b037221 */ /* 0x001fca0000000000 */
[----:B------:R-:W0:Y:S02]  /*5b40*/  ATOMS.CAST.SPIN P0, [R10], R2, R3 ;  /* 0x000000020a00758d */ /* 0x000e240001800003 */
[----:B0-----:R-:W-:Y:S05]  /*5b50*/  @!P0 BRA `(.L_x_101) ;  /* 0xfffffffc00f08947 */ /* 0x001fea000383ffff */
.L_x_3:
[----:B------:R-:W-:Y:S05]  /*5b60*/  BSYNC.RECONVERGENT B1 ;  /* 0x0000000000017941 */ /* 0x000fea0003800200 */
.L_x_2:
[----:B------:R-:W-:Y:S01]  /*5b70*/  BAR.SYNC.DEFER_BLOCKING 0x0 ;  /* 0x0000000000007b1d */ /* 0x000fe20000010000 */
[----:B------:R-:W-:-:S04]  /*5b80*/  ISETP.GT.AND P0, PT, R9, 0x7a11f, PT ;  /* 0x0007a11f0900780c */ /* 0x000fc80003f04270 */
[----:B------:R-:W-:-:S13]  /*5b90*/  ISETP.NE.OR P0, PT, R5, RZ, P0 ;  /* 0x000000ff0500720c */ /* 0x000fda0000705670 */
[----:B------:R-:W-:Y:S05]  /*5ba0*/  @P0 EXIT ;  /* 0x000000000000094d */ /* 0x000fea0003800000 */
[----:B----4-:R-:W-:Y:S01]  /*5bb0*/  LOP3.LUT R0, R8, 0xffff, RZ, 0xc0, !PT ;  /* 0x0000ffff08007812 */ /* 0x010fe200078ec0ff */
[----:B------:R-:W0:Y:S01]  /*5bc0*/  S2UR UR5, SR_CgaCtaId ;  /* 0x00000000000579c3 */ /* 0x000e220000008800 */
[----:B------:R-:W-:Y:S01]  /*5bd0*/  UMOV UR4, 0x400 ;  /* 0x0000040000047882 */ /* 0x000fe20000000000 */
[----:B------:R-:W-:Y:S01]  /*5be0*/  LDS R15, [R10] ;  /* 0x000000000a0f7984 */ /* 0x000fe20000000800 */
[----:B------:R-:W-:Y:S01]  /*5bf0*/  UIADD3 UR4, UPT, UPT, UR4, 0x48, URZ ;  /* 0x0000004804047890 */ /* 0x000fe2000fffe0ff */
[----:B------:R-:W-:Y:S02]  /*5c00*/  IMAD R0, R0, 0x5556, RZ ;  /* 0x0000555600007824 */ /* 0x000fe400078e02ff */
[----:B------:R-:W-:Y:S02]  /*5c10*/  IMAD R9, R9, 0x9, R8 ;  /* 0x0000000909097824 */ /* 0x000fe400078e0208 */
[----:B------:R-:W1:Y:S01]  /*5c20*/  LDC.64 R4, c[0x0][0x390] ;  /* 0x0000e400ff047b82 */ /* 0x000e620000000a00 */
[----:B------:R-:W-:-:S04]  /*5c30*/  SHF.R.U32.HI R0, RZ, 0x10, R0 ;  /* 0x00000010ff007819 */ /* 0x000fc80000011600 */
[----:B------:R-:W-:Y:S01]  /*5c40*/  PRMT R2, R0, 0x9910, RZ ;  /* 0x0000991000027816 */ /* 0x000fe200000000ff */
[----:B------:R-:W-:-:S03]  /*5c50*/  IMAD R0, R7, 0x3, R0 ;  /* 0x0000000307007824 */ /* 0x000fc600078e0200 */
[----:B------:R-:W-:-:S04]  /*5c60*/  LEA R2, R2, R2, 0x1 ;  /* 0x0000000202027211 */ /* 0x000fc800078e08ff */
[----:B------:R-:W-:Y:S01]  /*5c70*/  IADD3 R2, PT, PT, RZ, -R2, RZ ;  /* 0x80000002ff027210 */ /* 0x000fe20007ffe0ff */
[----:B0-----:R-:W-:-:S03]  /*5c80*/  ULEA UR4, UR5, UR4, 0x18 ;  /* 0x0000000405047291 */ /* 0x001fc6000f8ec0ff */
[----:B------:R-:W-:-:S04]  /*5c90*/  PRMT R3, R2, 0x7710, RZ ;  /* 0x0000771002037816 */ /* 0x000fc800000000ff */
[----:B------:R-:W-:Y:S02]  /*5ca0*/  IADD3 R2, PT, PT, R3, R8, RZ ;  /* 0x0000000803027210 */ /* 0x000fe40007ffe0ff */
[----:B------:R-:W-:Y:S01]  /*5cb0*/  LEA R0, R0, UR4, 0x2 ;  /* 0x0000000400007c11 */ /* 0x000fe2000f8e10ff */
[----:B-1----:R-:W-:Y:S01]  /*5cc0*/  IMAD.WIDE.U32 R4, R9, 0x4, R4 ;  /* 0x0000000409047825 */ /* 0x002fe200078e0004 */
[----:B------:R-:W-:-:S04]  /*5cd0*/  LOP3.LUT R2, R2, 0xffff, RZ, 0xc0, !PT ;  /* 0x0000ffff02027812 */ /* 0x000fc800078ec0ff */
[----:B------:R-:W0:Y:S01]  /*5ce0*/  LDS R0, [R0] ;  /* 0x0000000000007984 */ /* 0x000e220000000800 */
[----:B------:R-:W-:Y:S02]  /*5cf0*/  IMAD R2, R7, 0x3, R2 ;  /* 0x0000000307027824 */ /* 0x000fe400078e0202 */
[----:B------:R-:W1:Y:S03]  /*5d00*/  LDC.64 R6, c[0x0][0x380] ;  /* 0x0000e000ff067b82 */ /* 0x000e660000000a00 */
[----:B------:R-:W-:-:S05]  /*5d10*/  LEA R12, R2, UR4, 0x2 ;  /* 0x00000004020c7c11 */ /* 0x000fca000f8e10ff */
[----:B------:R-:W3:Y:S01]  /*5d20*/  LDC.64 R2, c[0x0][0x388] ;  /* 0x0000e200ff027b82 */ /* 0x000ee20000000a00 */
[----:B------:R-:W4:Y:S01]  /*5d30*/  LDS R12, [R12] ;  /* 0x000000000c0c7984 */ /* 0x000f220000000800 */
[----:B-1----:R-:W-:-:S04]  /*5d40*/  IMAD.WIDE.U32 R6, R9, 0x4, R6 ;  /* 0x0000000409067825 */ /* 0x002fc800078e0006 */
[----:B---3--:R-:W-:Y:S01]  /*5d50*/  IMAD.WIDE.U32 R2, R9, 0x4, R2 ;  /* 0x0000000409027825 */ /* 0x008fe200078e0002 */
[----:B0-----:R-:W0:Y:S08]  /*5d60*/  F2I.TRUNC.NTZ R11, R0 ;  /* 0x00000000000b7305 */ /* 0x001e30000020f100 */
[----:B----4-:R-:W1:Y:S01]  /*5d70*/  F2I.TRUNC.NTZ R13, R12 ;  /* 0x0000000c000d7305 */ /* 0x010e62000020f100 */
[----:B0-----:R-:W-:Y:S04]  /*5d80*/  STG.E desc[UR6][R2.64], R11 ;  /* 0x0000000b02007986 */ /* 0x001fe8000c101906 */
[----:B-1----:R-:W-:Y:S04]  /*5d90*/  STG.E desc[UR6][R4.64], R13 ;  /* 0x0000000d04007986 */ /* 0x002fe8000c101906 */
[----:B------:R-:W-:Y:S01]  /*5da0*/  STG.E desc[UR6][R6.64], R15 ;  /* 0x0000000f06007986 */ /* 0x000fe2000c101906 */
[----:B------:R-:W-:Y:S05]  /*5db0*/  EXIT ;  /* 0x000000000000794d */ /* 0x000fea0003800000 */
        .weak           $__internal_0_$__cuda_sm20_dblrcp_rn_slowpath_v3
        .type           $__internal_0_$__cuda_sm20_dblrcp_rn_slowpath_v3,@function
        .size           $__internal_0_$__cuda_sm20_dblrcp_rn_slowpath_v3,($__internal_1_$__cuda_sm20_div_rn_f64_full - $__internal_0_$__cuda_sm20_dblrcp_rn_slowpath_v3)
$__internal_0_$__cuda_sm20_dblrcp_rn_slowpath_v3:
[----:B------:R-:W-:Y:S01]  /*5dc0*/  MOV R14, R12 ;  /* 0x0000000c000e7202 */ /* 0x000fe20000000f00 */
[----:B------:R-:W-:Y:S01]  /*5dd0*/  BSSY.RECONVERGENT B3, `(.L_x_102) ;  /* 0x0000026000037945 */ /* 0x000fe20003800200 */
[----:B------:R-:W-:-:S06]  /*5de0*/  MOV R15, R13 ;  /* 0x0000000d000f7202 */ /* 0x000fcc0000000f00 */
[----:B------:R-:W-:-:S14]  /*5df0*/  DSETP.GTU.AND P0, PT, |R14|, +INF , PT ;  /* 0x7ff000000e00742a */ /* 0x000fdc0003f0c200 */
[----:B------:R-:W-:Y:S05]  /*5e00*/  @P0 BRA `(.L_x_103) ;  /* 0x0000000000800947 */ /* 0x000fea0003800000 */
[----:B------:R-:W-:-:S04]  /*5e10*/  LOP3.LUT R12, R13, 0x7fffffff, RZ, 0xc0, !PT ;  /* 0x7fffffff0d0c7812 */ /* 0x000fc800078ec0ff */
[----:B------:R-:W-:-:S04]  /*5e20*/  IADD3 R13, PT, PT, R12, -0x1, RZ ;  /* 0xffffffff0c0d7810 */ /* 0x000fc80007ffe0ff */
[----:B------:R-:W-:-:S13]  /*5e30*/  ISETP.GE.U32.AND P0, PT, R13, 0x7fefffff, PT ;  /* 0x7fefffff0d00780c */ /* 0x000fda0003f06070 */
[----:B------:R-:W-:Y:S02]  /*5e40*/  @P0 LOP3.LUT R17, R15, 0x7ff00000, RZ, 0x3c, !PT ;  /* 0x7ff000000f110812 */ /* 0x000fe400078e3cff */
[----:B------:R-:W-:Y:S01]  /*5e50*/  @P0 MOV R16, RZ ;  /* 0x000000ff00100202 */ /* 0x000fe20000000f00 */
[----:B------:R-:W-:Y:S06]  /*5e60*/  @P0 BRA `(.L_x_104) ;  /* 0x0000000000700947 */ /* 0x000fec0003800000 */
[----:B------:R-:W-:-:S13]  /*5e70*/  ISETP.GE.U32.AND P0, PT, R12, 0x1000001, PT ;  /* 0x010000010c00780c */ /* 0x000fda0003f06070 */
[----:B------:R-:W-:Y:S05]  /*5e80*/  @!P0 BRA `(.L_x_105) ;  /* 0x0000000000388947 */ /* 0x000fea0003800000 */
[----:B------:R-:W-:Y:S02]  /*5e90*/  IADD3 R17, PT, PT, R15, -0x3fe00000, RZ ;  /* 0xc02000000f117810 */ /* 0x000fe40007ffe0ff */
[----:B------:R-:W-:Y:S02]  /*5ea0*/  MOV R16, R14 ;  /* 0x0000000e00107202 */ /* 0x000fe40000000f00 */
[----:B------:R-:W0:Y:S01]  /*5eb0*/  MUFU.RCP64H R13, R17 ;  /* 0x00000011000d7308 */ /* 0x000e220000001800 */
[----:B------:R-:W-:-:S06]  /*5ec0*/  MOV R12, R6 ;  /* 0x00000006000c7202 */ /* 0x000fcc0000000f00 */
[----:B0-----:R-:W-:-:S08]  /*5ed0*/  DFMA R20, -R16, R12, 1 ;  /* 0x3ff000001014742b */ /* 0x001fd0000000010c */
[----:B------:R-:W-:-:S08]  /*5ee0*/  DFMA R20, R20, R20, R20 ;  /* 0x000000141414722b */ /* 0x000fd00000000014 */
[----:B------:R-:W-:-:S08]  /*5ef0*/  DFMA R20, R12, R20, R12 ;  /* 0x000000140c14722b */ /* 0x000fd0000000000c */
[----:B------:R-:W-:-:S08]  /*5f00*/  DFMA R12, -R16, R20, 1 ;  /* 0x3ff00000100c742b */ /* 0x000fd00000000114 */
[----:B------:R-:W-:-:S08]  /*5f10*/  DFMA R12, R20, R12, R20 ;  /* 0x0000000c140c722b */ /* 0x000fd00000000014 */
[----:B------:R-:W-:-:S08]  /*5f20*/  DMUL R12, R12, 2.2250738585072013831e-308 ;  /* 0x001000000c0c7828 */ /* 0x000fd00000000000 */
[----:B------:R-:W-:-:S08]  /*5f30*/  DFMA R14, -R14, R12, 1 ;  /* 0x3ff000000e0e742b */ /* 0x000fd0000000010c */
[----:B------:R-:W-:-:S08]  /*5f40*/  DFMA R14, R14, R14, R14 ;  /* 0x0000000e0e0e722b */ /* 0x000fd0000000000e */
[----:B------:R-:W-:Y:S01]  /*5f50*/  DFMA R16, R12, R14, R12 ;  /* 0x0000000e0c10722b */ /* 0x000fe2000000000c */
[----:B------:R-:W-:Y:S10]  /*5f60*/  BRA `(.L_x_104) ;  /* 0x0000000000307947 */ /* 0x000ff40003800000 */
.L_x_105:
[----:B------:R-:W-:Y:S01]  /*5f70*/  DMUL R14, R14, 8.11296384146066816958e+31 ;  /* 0x469000000e0e7828 */ /* 0x000fe20000000000 */
[----:B------:R-:W-:-:S05]  /*5f80*/  MOV R12, R6 ;  /* 0x00000006000c7202 */ /* 0x000fca0000000f00 */
[----:B------:R-:W0:Y:S02]  /*5f90*/  MUFU.RCP64H R13, R15 ;  /* 0x0000000f000d7308 */ /* 0x000e240000001800 */
[----:B0-----:R-:W-:-:S08]  /*5fa0*/  DFMA R16, -R14, R12, 1 ;  /* 0x3ff000000e10742b */ /* 0x001fd0000000010c */
[----:B------:R-:W-:-:S08]  /*5fb0*/  DFMA R16, R16, R16, R16 ;  /* 0x000000101010722b */ /* 0x000fd00000000010 */
[----:B------:R-:W-:-:S08]  /*5fc0*/  DFMA R16, R12, R16, R12 ;  /* 0x000000100c10722b */ /* 0x000fd0000000000c */
[----:B------:R-:W-:-:S08]  /*5fd0*/  DFMA R12, -R14, R16, 1 ;  /* 0x3ff000000e0c742b */ /* 0x000fd00000000110 */
[----:B------:R-:W-:-:S08]  /*5fe0*/  DFMA R12, R16, R12, R16 ;  /* 0x0000000c100c722b */ /* 0x000fd00000000010 */
[----:B------:R-:W-:Y:S01]  /*5ff0*/  DMUL R16, R12, 8.11296384146066816958e+31 ;  /* 0x469000000c107828 */ /* 0x000fe20000000000 */
[----:B------:R-:W-:Y:S10]  /*6000*/  BRA `(.L_x_104) ;  /* 0x0000000000087947 */ /* 0x000ff40003800000 */
.L_x_103:
[----:B------:R-:W-:Y:S02]  /*6010*/  LOP3.LUT R17, R15, 0x80000, RZ, 0xfc, !PT ;  /* 0x000800000f117812 */ /* 0x000fe400078efcff */
[----:B------:R-:W-:-:S07]  /*6020*/  MOV R16, R14 ;  /* 0x0000000e00107202 */ /* 0x000fce0000000f00 */
.L_x_104:
[----:B------:R-:W-:Y:S05]  /*6030*/  BSYNC.RECONVERGENT B3 ;  /* 0x0000000000037941 */ /* 0x000fea0003800200 */
.L_x_102:
[----:B------:R-:W-:Y:S01]  /*6040*/  HFMA2 R15, -RZ, RZ, 0, 0 ;  /* 0x00000000ff0f7431 */ /* 0x000fe200000001ff */
[----:B------:R-:W-:Y:S02]  /*6050*/  MOV R14, R0 ;  /* 0x00000000000e7202 */ /* 0x000fe40000000f00 */
[----:B------:R-:W-:Y:S02]  /*6060*/  MOV R12, R16 ;  /* 0x00000010000c7202 */ /* 0x000fe40000000f00 */
[----:B------:R-:W-:Y:S01]  /*6070*/  MOV R13, R17 ;  /* 0x00000011000d7202 */ /* 0x000fe20000000f00 */
[----:B------:R-:W-:Y:S06]  /*6080*/  RET.REL.NODEC R14 `(_Z10fea_kernelPfPiS0_S_S_S0_) ;  /* 0xffffff9c0edc7950 */ /* 0x000fec0003c3ffff */
        .weak           $__internal_1_$__cuda_sm20_div_rn_f64_full
        .type           $__internal_1_$__cuda_sm20_div_rn_f64_full,@function
        .size           $__internal_1_$__cuda_sm20_div_rn_f64_full,($__internal_2_$__cuda_sm3x_div_rn_noftz_f32_slowpath - $__internal_1_$__cuda_sm20_div_rn_f64_full)
$__internal_1_$__cuda_sm20_div_rn_f64_full:
[----:B------:R-:W-:Y:S01]  /*6090*/  FSETP.GEU.AND P2, PT, |R17|, 1.469367938527859385e-39, PT ;  /* 0x001000001100780b */ /* 0x000fe20003f4e200 */
[----:B------:R-:W-:Y:S01]  /*60a0*/  BSSY.RECONVERGENT B3, `(.L_x_106) ;  /* 0x0000056000037945 */ /* 0x000fe20003800200 */
[C---:B------:R-:W-:Y:S02]  /*60b0*/  FSETP.GEU.AND P0, PT, |R15|.reuse, 1.469367938527859385e-39, PT ;  /* 0x001000000f00780b */ /* 0x040fe40003f0e200 */
[----:B------:R-:W-:Y:S02]  /*60c0*/  MOV R14, R30 ;  /* 0x0000001e000e7202 */ /* 0x000fe40000000f00 */
[----:B------:R-:W-:Y:S02]  /*60d0*/  LOP3.LUT R31, R15, 0x800fffff, RZ, 0xc0, !PT ;  /* 0x800fffff0f1f7812 */ /* 0x000fe400078ec0ff */
[----:B------:R-:W-:Y:S02]  /*60e0*/  LOP3.LUT R4, R17, 0x7ff00000, RZ, 0xc0, !PT ;  /* 0x7ff0000011047812 */ /* 0x000fe400078ec0ff */
[----:B------:R-:W-:-:S02]  /*60f0*/  LOP3.LUT R31, R31, 0x3ff00000, RZ, 0xfc, !PT ;  /* 0x3ff000001f1f7812 */ /* 0x000fc400078efcff */
[----:B------:R-:W-:Y:S02]  /*6100*/  MOV R0, 0x1ca00000 ;  /* 0x1ca0000000007802 */ /* 0x000fe40000000f00 */
[C---:B------:R-:W-:Y:S01]  /*6110*/  @!P2 LOP3.LUT R13, R15.reuse, 0x7ff00000, RZ, 0xc0, !PT ;  /* 0x7ff000000f0da812 */ /* 0x040fe200078ec0ff */
[----:B------:R-:W-:Y:S01]  /*6120*/  @!P0 DMUL R30, R14, 8.98846567431157953865e+307 ;  /* 0x7fe000000e1e8828 */ /* 0x000fe20000000000 */
[----:B------:R-:W-:Y:S02]  /*6130*/  LOP3.LUT R21, R15, 0x7ff00000, RZ, 0xc0, !PT ;  /* 0x7ff000000f157812 */ /* 0x000fe400078ec0ff */
[C---:B------:R-:W-:Y:S02]  /*6140*/  @!P2 ISETP.GE.U32.AND P3, PT, R4.reuse, R13, PT ;  /* 0x0000000d0400a20c */ /* 0x040fe40003f66070 */
[----:B------:R-:W-:Y:S01]  /*6150*/  ISETP.GE.U32.AND P1, PT, R4, R21, PT ;  /* 0x000000150400720c */ /* 0x000fe20003f26070 */
[----:B------:R-:W0:Y:S01]  /*6160*/  MUFU.RCP64H R33, R31 ;  /* 0x0000001f00217308 */ /* 0x000e220000001800 */
[----:B------:R-:W-:-:S02]  /*6170*/  @!P2 SEL R13, R0, 0x63400000, !P3 ;  /* 0x63400000000da807 */ /* 0x000fc40005800000 */
[----:B------:R-:W-:Y:S02]  /*6180*/  SEL R27, R0, 0x63400000, !P1 ;  /* 0x63400000001b7807 */ /* 0x000fe40004800000 */
[--C-:B------:R-:W-:Y:S02]  /*6190*/  @!P2 LOP3.LUT R12, R13, 0x80000000, R17.reuse, 0xf8, !PT ;  /* 0x800000000d0ca812 */ /* 0x100fe400078ef811 */
[----:B------:R-:W-:Y:S02]  /*61a0*/  LOP3.LUT R27, R27, 0x800fffff, R17, 0xf8, !PT ;  /* 0x800fffff1b1b7812 */ /* 0x000fe400078ef811 */
[----:B------:R-:W-:Y:S02]  /*61b0*/  @!P2 LOP3.LUT R13, R12, 0x100000, RZ, 0xfc, !PT ;  /* 0x001000000c0da812 */ /* 0x000fe400078efcff */
[----:B------:R-:W-:Y:S02]  /*61c0*/  MOV R26, R16 ;  /* 0x00000010001a7202 */ /* 0x000fe40000000f00 */
[----:B------:R-:W-:-:S02]  /*61d0*/  @!P2 MOV R12, RZ ;  /* 0x000000ff000ca202 */ /* 0x000fc40000000f00 */
[----:B------:R-:W-:Y:S02]  /*61e0*/  MOV R32, 0x1 ;  /* 0x0000000100207802 */ /* 0x000fe40000000f00 */
[----:B------:R-:W-:Y:S02]  /*61f0*/  MOV R20, R4 ;  /* 0x0000000400147202 */ /* 0x000fe40000000f00 */
[----:B------:R-:W-:Y:S01]  /*6200*/  @!P2 DFMA R26, R26, 2, -R12 ;  /* 0x400000001a1aa82b */ /* 0x000fe2000000080c */
[----:B------:R-:W-:Y:S01]  /*6210*/  @!P0 LOP3.LUT R21, R31, 0x7ff00000, RZ, 0xc0, !PT ;  /* 0x7ff000001f158812 */ /* 0x000fe200078ec0ff */
[----:B0-----:R-:W-:-:S08]  /*6220*/  DFMA R12, R32, -R30, 1 ;  /* 0x3ff00000200c742b */ /* 0x001fd0000000081e */
[----:B------:R-:W-:Y:S01]  /*6230*/  DFMA R12, R12, R12, R12 ;  /* 0x0000000c0c0c722b */ /* 0x000fe2000000000c */
[----:B------:R-:W-:-:S04]  /*6240*/  @!P2 LOP3.LUT R20, R27, 0x7ff00000, RZ, 0xc0, !PT ;  /* 0x7ff000001b14a812 */ /* 0x000fc800078ec0ff */
[----:B------:R-:W-:-:S03]  /*6250*/  IADD3 R22, PT, PT, R20, -0x1, RZ ;  /* 0xffffffff14167810 */ /* 0x000fc60007ffe0ff */
[----:B------:R-:W-:Y:S01]  /*6260*/  DFMA R32, R32, R12, R32 ;  /* 0x0000000c2020722b */ /* 0x000fe20000000020 */
[----:B------:R-:W-:Y:S02]  /*6270*/  ISETP.GT.U32.AND P0, PT, R22, 0x7feffffe, PT ;  /* 0x7feffffe1600780c */ /* 0x000fe40003f04070 */
[----:B------:R-:W-:-:S04]  /*6280*/  IADD3 R22, PT, PT, R21, -0x1, RZ ;  /* 0xffffffff15167810 */ /* 0x000fc80007ffe0ff */
[----:B------:R-:W-:Y:S01]  /*6290*/  ISETP.GT.U32.OR P0, PT, R22, 0x7feffffe, P0 ;  /* 0x7feffffe1600780c */ /* 0x000fe20000704470 */
[----:B------:R-:W-:-:S08]  /*62a0*/  DFMA R34, R32, -R30, 1 ;  /* 0x3ff000002022742b */ /* 0x000fd0000000081e */
[----:B------:R-:W-:-:S08]  /*62b0*/  DFMA R34, R32, R34, R32 ;  /* 0x000000222022722b */ /* 0x000fd00000000020 */
[----:B------:R-:W-:-:S08]  /*62c0*/  DMUL R32, R34, R26 ;  /* 0x0000001a22207228 */ /* 0x000fd00000000000 */
[----:B------:R-:W-:-:S08]  /*62d0*/  DFMA R12, R32, -R30, R26 ;  /* 0x8000001e200c722b */ /* 0x000fd0000000001a */
[----:B------:R-:W-:Y:S01]  /*62e0*/  DFMA R12, R34, R12, R32 ;  /* 0x0000000c220c722b */ /* 0x000fe20000000020 */
[----:B------:R-:W-:Y:S10]  /*62f0*/  @P0 BRA `(.L_x_107) ;  /* 0x00000000006c0947 */ /* 0x000ff40003800000 */
[----:B------:R-:W-:Y:S02]  /*6300*/  LOP3.LUT R17, R15, 0x7ff00000, RZ, 0xc0, !PT ;  /* 0x7ff000000f117812 */ /* 0x000fe400078ec0ff */
[----:B------:R-:W-:Y:S02]  /*6310*/  MOV R20, RZ ;  /* 0x000000ff00147202 */ /* 0x000fe40000000f00 */
[CC--:B------:R-:W-:Y:S02]  /*6320*/  VIADDMNMX R16, R4.reuse, -R17.reuse, 0xb9600000, !PT ;  /* 0xb960000004107446 */ /* 0x0c0fe40007800911 */
[----:B------:R-:W-:Y:S02]  /*6330*/  ISETP.GE.U32.AND P0, PT, R4, R17, PT ;  /* 0x000000110400720c */ /* 0x000fe40003f06070 */
[----:B------:R-:W-:Y:S02]  /*6340*/  VIMNMX R16, PT, PT, R16, 0x46a00000, PT ;  /* 0x46a0000010107848 */ /* 0x000fe40003fe0100 */
[----:B------:R-:W-:-:S04]  /*6350*/  SEL R17, R0, 0x63400000, !P0 ;  /* 0x6340000000117807 */ /* 0x000fc80004000000 */
[----:B------:R-:W-:-:S04]  /*6360*/  IADD3 R16, PT, PT, -R17, R16, RZ ;  /* 0x0000001011107210 */ /* 0x000fc80007ffe1ff */
[----:B------:R-:W-:-:S06]  /*6370*/  IADD3 R21, PT, PT, R16, 0x7fe00000, RZ ;  /* 0x7fe0000010157810 */ /* 0x000fcc0007ffe0ff */
[----:B------:R-:W-:-:S10]  /*6380*/  DMUL R32, R12, R20 ;  /* 0x000000140c207228 */ /* 0x000fd40000000000 */
[----:B------:R-:W-:-:S13]  /*6390*/  FSETP.GTU.AND P0, PT, |R33|, 1.469367938527859385e-39, PT ;  /* 0x001000002100780b */ /* 0x000fda0003f0c200 */
[----:B------:R-:W-:Y:S05]  /*63a0*/  @P0 BRA `(.L_x_108) ;  /* 0x0000000000940947 */ /* 0x000fea0003800000 */
[----:B------:R-:W-:-:S06]  /*63b0*/  DFMA R26, R12, -R30, R26 ;  /* 0x8000001e0c1a722b */ /* 0x000fcc000000001a */
[----:B------:R-:W-:-:S04]  /*63c0*/  MOV R26, RZ ;  /* 0x000000ff001a7202 */ /* 0x000fc80000000f00 */
[C---:B------:R-:W-:Y:S02]  /*63d0*/  FSETP.NEU.AND P0, PT, R27.reuse, RZ, PT ;  /* 0x000000ff1b00720b */ /* 0x040fe40003f0d000 */
[----:B------:R-:W-:-:S04]  /*63e0*/  LOP3.LUT R15, R27, 0x80000000, R15, 0x48, !PT ;  /* 0x800000001b0f7812 */ /* 0x000fc800078e480f */
[----:B------:R-:W-:-:S07]  /*63f0*/  LOP3.LUT R27, R15, R21, RZ, 0xfc, !PT ;  /* 0x000000150f1b7212 */ /* 0x000fce00078efcff */
[----:B------:R-:W-:Y:S05]  /*6400*/  @!P0 BRA `(.L_x_108) ;  /* 0x00000000007c8947 */ /* 0x000fea0003800000 */
[C---:B------:R-:W-:Y:S02]  /*6410*/  IADD3 R21, PT, PT, -R16.reuse, RZ, RZ ;  /* 0x000000ff10157210 */ /* 0x040fe40007ffe1ff */
[----:B------:R-:W-:Y:S02]  /*6420*/  MOV R20, RZ ;  /* 0x000000ff00147202 */ /* 0x000fe40000000f00 */
[----:B------:R-:W-:-:S04]  /*6430*/  IADD3 R17, PT, PT, -R16, -0x43300000, RZ ;  /* 0xbcd0000010117810 */ /* 0x000fc80007ffe1ff */
[----:B------:R-:W-:Y:S02]  /*6440*/  DFMA R20, R32, -R20, R12 ;  /* 0x800000142014722b */ /* 0x000fe4000000000c */
[----:B------:R-:W-:-:S08]  /*6450*/  DMUL.RP R12, R12, R26 ;  /* 0x0000001a0c0c7228 */ /* 0x000fd00000008000 */
[----:B------:R-:W-:Y:S02]  /*6460*/  FSETP.NEU.AND P0, PT, |R21|, R17, PT ;  /* 0x000000111500720b */ /* 0x000fe40003f0d200 */
[----:B------:R-:W-:Y:S02]  /*6470*/  LOP3.LUT R15, R13, R15, RZ, 0x3c, !PT ;  /* 0x0000000f0d0f7212 */ /* 0x000fe400078e3cff */
[----:B------:R-:W-:Y:S02]  /*6480*/  FSEL R32, R12, R32, !P0 ;  /* 0x000000200c207208 */ /* 0x000fe40004000000 */
[----:B------:R-:W-:Y:S01]  /*6490*/  FSEL R33, R15, R33, !P0 ;  /* 0x000000210f217208 */ /* 0x000fe20004000000 */
[----:B------:R-:W-:Y:S06]  /*64a0*/  BRA `(.L_x_108) ;  /* 0x0000000000547947 */ /* 0x000fec0003800000 */
.L_x_107:
[----:B------:R-:W-:-:S14]  /*64b0*/  DSETP.NAN.AND P0, PT, R16, R16, PT ;  /* 0x000000101000722a */ /* 0x000fdc0003f08000 */
[----:B------:R-:W-:Y:S05]  /*64c0*/  @P0 BRA `(.L_x_109) ;  /* 0x0000000000440947 */ /* 0x000fea0003800000 */
[----:B------:R-:W-:-:S14]  /*64d0*/  DSETP.NAN.AND P0, PT, R14, R14, PT ;  /* 0x0000000e0e00722a */ /* 0x000fdc0003f08000 */
[----:B------:R-:W-:Y:S05]  /*64e0*/  @P0 BRA `(.L_x_110) ;  /* 0x0000000000300947 */ /* 0x000fea0003800000 */
[----:B------:R-:W-:Y:S02]  /*64f0*/  ISETP.NE.AND P0, PT, R20, R21, PT ;  /* 0x000000151400720c */ /* 0x000fe40003f05270 */
[----:B------:R-:W-:Y:S02]  /*6500*/  MOV R32, 0x0 ;  /* 0x0000000000207802 */ /* 0x000fe40000000f00 */
[----:B------:R-:W-:-:S09]  /*6510*/  MOV R33, 0xfff80000 ;  /* 0xfff8000000217802 */ /* 0x000fd20000000f00 */
[----:B------:R-:W-:Y:S05]  /*6520*/  @!P0 BRA `(.L_x_108) ;  /* 0x0000000000348947 */ /* 0x000fea0003800000 */
[----:B------:R-:W-:Y:S02]  /*6530*/  ISETP.NE.AND P0, PT, R20, 0x7ff00000, PT ;  /* 0x7ff000001400780c */ /* 0x000fe40003f05270 */
[----:B------:R-:W-:Y:S02]  /*6540*/  LOP3.LUT R33, R17, 0x80000000, R15, 0x48, !PT ;  /* 0x8000000011217812 */ /* 0x000fe400078e480f */
[----:B------:R-:W-:-:S13]  /*6550*/  ISETP.EQ.OR P0, PT, R21, RZ, !P0 ;  /* 0x000000ff1500720c */ /* 0x000fda0004702670 */
[----:B------:R-:W-:Y:S02]  /*6560*/  @P0 LOP3.LUT R0, R33, 0x7ff00000, RZ, 0xfc, !PT ;  /* 0x7ff0000021000812 */ /* 0x000fe400078efcff */
[----:B------:R-:W-:Y:S02]  /*6570*/  @!P0 MOV R32, RZ ;  /* 0x000000ff00208202 */ /* 0x000fe40000000f00 */
[----:B------:R-:W-:Y:S02]  /*6580*/  @P0 MOV R32, RZ ;  /* 0x000000ff00200202 */ /* 0x000fe40000000f00 */
[----:B------:R-:W-:Y:S01]  /*6590*/  @P0 MOV R33, R0 ;  /* 0x0000000000210202 */ /* 0x000fe20000000f00 */
[----:B------:R-:W-:Y:S06]  /*65a0*/  BRA `(.L_x_108) ;  /* 0x0000000000147947 */ /* 0x000fec0003800000 */
.L_x_110:
[----:B------:R-:W-:Y:S02]  /*65b0*/  LOP3.LUT R33, R15, 0x80000, RZ, 0xfc, !PT ;  /* 0x000800000f217812 */ /* 0x000fe400078efcff */
[----:B------:R-:W-:Y:S01]  /*65c0*/  MOV R32, R14 ;  /* 0x0000000e00207202 */ /* 0x000fe20000000f00 */
[----:B------:R-:W-:Y:S06]  /*65d0*/  BRA `(.L_x_108) ;  /* 0x0000000000087947 */ /* 0x000fec0003800000 */
.L_x_109:
[----:B------:R-:W-:Y:S02]  /*65e0*/  LOP3.LUT R33, R17, 0x80000, RZ, 0xfc, !PT ;  /* 0x0008000011217812 */ /* 0x000fe400078efcff */
[----:B------:R-:W-:-:S07]  /*65f0*/  MOV R32, R16 ;  /* 0x0000001000207202 */ /* 0x000fce0000000f00 */
.L_x_108:
[----:B------:R-:W-:Y:S05]  /*6600*/  BSYNC.RECONVERGENT B3 ;  /* 0x0000000000037941 */ /* 0x000fea0003800200 */
.L_x_106:
[----:B------:R-:W-:Y:S01]  /*6610*/  HFMA2 R13, -RZ, RZ, 0, 0 ;  /* 0x00000000ff0d7431 */ /* 0x000fe200000001ff */
[----:B------:R-:W-:-:S04]  /*6620*/  MOV R12, R6 ;  /* 0x00000006000c7202 */ /* 0x000fc80000000f00 */
[----:B------:R-:W-:Y:S05]  /*6630*/  RET.REL.NODEC R12 `(_Z10fea_kernelPfPiS0_S_S_S0_) ;  /* 0xffffff980c707950 */ /* 0x000fea0003c3ffff */
        .weak           $__internal_2_$__cuda_sm3x_div_rn_noftz_f32_slowpath
        .type           $__internal_2_$__cuda_sm3x_div_rn_noftz_f32_slowpath,@function
        .size           $__internal_2_$__cuda_sm3x_div_rn_noftz_f32_slowpath,(.L_x_144 - $__internal_2_$__cuda_sm3x_div_rn_noftz_f32_slowpath)
$__internal_2_$__cuda_sm3x_div_rn_noftz_f32_slowpath:
[----:B------:R-:W-:Y:S01]  /*6640*/  SHF.R.U32.HI R13, RZ, 0x17, R23 ;  /* 0x00000017ff0d7819 */ /* 0x000fe20000011617 */
[----:B------:R-:W-:Y:S01]  /*6650*/  BSSY.RECONVERGENT B2, `(.L_x_111) ;  /* 0x0000064000027945 */ /* 0x000fe20003800200 */
[----:B------:R-:W-:Y:S02]  /*6660*/  SHF.R.U32.HI R14, RZ, 0x17, R21 ;  /* 0x00000017ff0e7819 */ /* 0x000fe40000011615 */
[----:B------:R-:W-:Y:S02]  /*6670*/  LOP3.LUT R13, R13, 0xff, RZ, 0xc0, !PT ;  /* 0x000000ff0d0d7812 */ /* 0x000fe400078ec0ff */
[----:B------:R-:W-:Y:S02]  /*6680*/  LOP3.LUT R14, R14, 0xff, RZ, 0xc0, !PT ;  /* 0x000000ff0e0e7812 */ /* 0x000fe400078ec0ff */
[----:B------:R-:W-:Y:S02]  /*6690*/  IADD3 R15, PT, PT, R13, -0x1, RZ ;  /* 0xffffffff0d0f7810 */ /* 0x000fe40007ffe0ff */
[----:B------:R-:W-:-:S02]  /*66a0*/  IADD3 R0, PT, PT, R14, -0x1, RZ ;  /* 0xffffffff0e007810 */ /* 0x000fc40007ffe0ff */
[----:B------:R-:W-:-:S04]  /*66b0*/  ISETP.GT.U32.AND P0, PT, R15, 0xfd, PT ;  /* 0x000000fd0f00780c */ /* 0x000fc80003f04070 */
[----:B------:R-:W-:Y:S02]  /*66c0*/  ISETP.GT.U32.OR P0, PT, R0, 0xfd, P0 ;  /* 0x000000fd0000780c */ /* 0x000fe40000704470 */
[----:B------:R-:W-:-:S11]  /*66d0*/  MOV R0, R23 ;  /* 0x0000001700007202 */ /* 0x000fd60000000f00 */
[----:B------:R-:W-:Y:S01]  /*66e0*/  @!P0 MOV R12, RZ ;  /* 0x000000ff000c8202 */ /* 0x000fe20000000f00 */
[----:B------:R-:W-:Y:S06]  /*66f0*/  @!P0 BRA `(.L_x_112) ;  /* 0x0000000000608947 */ /* 0x000fec0003800000 */
[----:B------:R-:W-:Y:S02]  /*6700*/  FSETP.GTU.FTZ.AND P0, PT, |R21|, +INF , PT ;  /* 0x7f8000001500780b */ /* 0x000fe40003f1c200 */
[----:B------:R-:W-:-:S04]  /*6710*/  FSETP.GTU.FTZ.AND P1, PT, |R23|, +INF , PT ;  /* 0x7f8000001700780b */ /* 0x000fc80003f3c200 */
[----:B------:R-:W-:-:S13]  /*6720*/  PLOP3.LUT P0, PT, P0, P1, PT, 0xf8, 0x8f ;  /* 0x00000000008f781c */ /* 0x000fda0000703f70 */
[----:B------:R-:W-:Y:S05]  /*6730*/  @P0 BRA `(.L_x_113) ;  /* 0x0000000400500947 */ /* 0x000fea0003800000 */
[----:B------:R-:W-:-:S13]  /*6740*/  LOP3.LUT P0, RZ, R0, 0x7fffffff, R21, 0xc8, !PT ;  /* 0x7fffffff00ff7812 */ /* 0x000fda000780c815 */
[----:B------:R-:W-:Y:S05]  /*6750*/  @!P0 BRA `(.L_x_114) ;  /* 0x0000000400408947 */ /* 0x000fea0003800000 */
[----:B------:R-:W-:Y:S02]  /*6760*/  FSETP.NEU.FTZ.AND P1, PT, |R21|, +INF , PT ;  /* 0x7f8000001500780b */ /* 0x000fe40003f3d200 */
[----:B------:R-:W-:Y:S02]  /*6770*/  FSETP.NEU.FTZ.AND P2, PT, |R23|, +INF , PT ;  /* 0x7f8000001700780b */ /* 0x000fe40003f5d200 */
[----:B------:R-:W-:-:S11]  /*6780*/  FSETP.NEU.FTZ.AND P0, PT, |R21|, +INF , PT ;  /* 0x7f8000001500780b */ /* 0x000fd60003f1d200 */
[----:B------:R-:W-:Y:S05]  /*6790*/  @!P2 BRA !P1, `(.L_x_114) ;  /* 0x000000040030a947 */ /* 0x000fea0004800000 */
[----:B------:R-:W-:-:S04]  /*67a0*/  LOP3.LUT P1, RZ, R21, 0x7fffffff, RZ, 0xc0, !PT ;  /* 0x7fffffff15ff7812 */ /* 0x000fc8000782c0ff */
[----:B------:R-:W-:-:S13]  /*67b0*/  PLOP3.LUT P1, PT, P2, P1, PT, 0x2f, 0xf2 ;  /* 0x0000000000f2781c */ /* 0x000fda0001722577 */
[----:B------:R-:W-:Y:S05]  /*67c0*/  @P1 BRA `(.L_x_115) ;  /* 0x00000004001c1947 */ /* 0x000fea0003800000 */
[----:B------:R-:W-:-:S04]  /*67d0*/  LOP3.LUT P1, RZ, R0, 0x7fffffff, RZ, 0xc0, !PT ;  /* 0x7fffffff00ff7812 */ /* 0x000fc8000782c0ff */
[----:B------:R-:W-:-:S13]  /*67e0*/  PLOP3.LUT P0, PT, P0, P1, PT, 0x2f, 0xf2 ;  /* 0x0000000000f2781c */ /* 0x000fda0000702577 */
[----:B------:R-:W-:Y:S05]  /*67f0*/  @P0 BRA `(.L_x_116) ;  /* 0x0000000400040947 */ /* 0x000fea0003800000 */
[----:B------:R-:W-:Y:S02]  /*6800*/  IADD3 R12, PT, PT, R14, -0x1, RZ ;  /* 0xffffffff0e0c7810 */ /* 0x000fe40007ffe0ff */
[----:B------:R-:W-:Y:S02]  /*6810*/  ISETP.GE.AND P1, PT, R15, RZ, PT ;  /* 0x000000ff0f00720c */ /* 0x000fe40003f26270 */
[----:B------:R-:W-:-:S11]  /*6820*/  ISETP.GE.AND P0, PT, R12, RZ, PT ;  /* 0x000000ff0c00720c */ /* 0x000fd60003f06270 */
[----:B------:R-:W-:Y:S02]  /*6830*/  @!P1 FFMA R0, R23, 1.84467440737095516160e+19, RZ ;  /* 0x5f80000017009823 */ /* 0x000fe400000000ff */
[----:B------:R-:W-:Y:S01]  /*6840*/  @P0 MOV R12, RZ ;  /* 0x000000ff000c0202 */ /* 0x000fe20000000f00 */
[----:B------:R-:W-:Y:S01]  /*6850*/  @!P0 FFMA R21, R21, 1.84467440737095516160e+19, RZ ;  /* 0x5f80000015158823 */ /* 0x000fe200000000ff */
[----:B------:R-:W-:-:S04]  /*6860*/  @!P0 MOV R12, 0xffffffc0 ;  /* 0xffffffc0000c8802 */ /* 0x000fc80000000f00 */
[----:B------:R-:W-:-:S07]  /*6870*/  @!P1 IADD3 R12, PT, PT, R12, 0x40, RZ ;  /* 0x000000400c0c9810 */ /* 0x000fce0007ffe0ff */
.L_x_112:
[----:B------:R-:W-:Y:S01]  /*6880*/  LEA R15, R13, 0xc0800000, 0x17 ;  /* 0xc08000000d0f7811 */ /* 0x000fe200078eb8ff */
[----:B------:R-:W-:Y:S01]  /*6890*/  BSSY.RECONVERGENT B3, `(.L_x_117) ;  /* 0x0000036000037945 */ /* 0x000fe20003800200 */
[----:B------:R-:W-:Y:S02]  /*68a0*/  IADD3 R14, PT, PT, R14, -0x7f, RZ ;  /* 0xffffff810e0e7810 */ /* 0x000fe40007ffe0ff */
[----:B------:R-:W-:-:S03]  /*68b0*/  IADD3 R26, PT, PT, -R15, R0, RZ ;  /* 0x000000000f1a7210 */ /* 0x000fc60007ffe1ff */
[----:B------:R-:W-:Y:S01]  /*68c0*/  IMAD R0, R14, -0x800000, R21 ;  /* 0xff8000000e007824 */ /* 0x000fe200078e0215 */
[----:B------:R-:W0:Y:S01]  /*68d0*/  MUFU.RCP R16, R26 ;  /* 0x0000001a00107308 */ /* 0x000e220000001000 */
[----:B------:R-:W-:Y:S01]  /*68e0*/  FADD.FTZ R17, -R26, -RZ ;  /* 0x800000ff1a117221 */ /* 0x000fe20000010100 */
[----:B------:R-:W-:-:S04]  /*68f0*/  IADD3 R21, PT, PT, R14, 0x7f, -R13 ;  /* 0x0000007f0e157810 */ /* 0x000fc80007ffe80d */
[----:B------:R-:W-:Y:S01]  /*6900*/  IADD3 R21, PT, PT, R21, R12, RZ ;  /* 0x0000000c15157210 */ /* 0x000fe20007ffe0ff */
[----:B0-----:R-:W-:-:S04]  /*6910*/  FFMA R15, R16, R17, 1 ;  /* 0x3f800000100f7423 */ /* 0x001fc80000000011 */
[----:B------:R-:W-:-:S04]  /*6920*/  FFMA R15, R16, R15, R16 ;  /* 0x0000000f100f7223 */ /* 0x000fc80000000010 */
[----:B------:R-:W-:-:S04]  /*6930*/  FFMA R16, R0, R15, RZ ;  /* 0x0000000f00107223 */ /* 0x000fc800000000ff */
[----:B------:R-:W-:-:S04]  /*6940*/  FFMA R20, R17, R16, R0 ;  /* 0x0000001011147223 */ /* 0x000fc80000000000 */
[----:B------:R-:W-:-:S04]  /*6950*/  FFMA R20, R15, R20, R16 ;  /* 0x000000140f147223 */ /* 0x000fc80000000010 */
[----:B------:R-:W-:-:S04]  /*6960*/  FFMA R17, R17, R20, R0 ;  /* 0x0000001411117223 */ /* 0x000fc80000000000 */
[----:B------:R-:W-:-:S05]  /*6970*/  FFMA R0, R15, R17, R20 ;  /* 0x000000110f007223 */ /* 0x000fca0000000014 */
[----:B------:R-:W-:-:S04]  /*6980*/  SHF.R.U32.HI R13, RZ, 0x17, R0 ;  /* 0x00000017ff0d7819 */ /* 0x000fc80000011600 */
[----:B------:R-:W-:-:S04]  /*6990*/  LOP3.LUT R12, R13, 0xff, RZ, 0xc0, !PT ;  /* 0x000000ff0d0c7812 */ /* 0x000fc800078ec0ff */
[----:B------:R-:W-:-:S04]  /*69a0*/  IADD3 R12, PT, PT, R12, R21, RZ ;  /* 0x000000150c0c7210 */ /* 0x000fc80007ffe0ff */
[----:B------:R-:W-:-:S04]  /*69b0*/  IADD3 R13, PT, PT, R12, -0x1, RZ ;  /* 0xffffffff0c0d7810 */ /* 0x000fc80007ffe0ff */
[----:B------:R-:W-:-:S13]  /*69c0*/  ISETP.GE.U32.AND P0, PT, R13, 0xfe, PT ;  /* 0x000000fe0d00780c */ /* 0x000fda0003f06070 */
[----:B------:R-:W-:Y:S05]  /*69d0*/  @!P0 BRA `(.L_x_118) ;  /* 0x0000000000808947 */ /* 0x000fea0003800000 */
[----:B------:R-:W-:-:S13]  /*69e0*/  ISETP.GT.AND P0, PT, R12, 0xfe, PT ;  /* 0x000000fe0c00780c */ /* 0x000fda0003f04270 */
[----:B------:R-:W-:Y:S05]  /*69f0*/  @P0 BRA `(.L_x_119) ;  /* 0x00000000006c0947 */ /* 0x000fea0003800000 */
[----:B------:R-:W-:-:S13]  /*6a00*/  ISETP.GE.AND P0, PT, R12, 0x1, PT ;  /* 0x000000010c00780c */ /* 0x000fda0003f06270 */
[----:B------:R-:W-:Y:S05]  /*6a10*/  @P0 BRA `(.L_x_120) ;  /* 0x0000000000740947 */ /* 0x000fea0003800000 */
[----:B------:R-:W-:Y:S02]  /*6a20*/  ISETP.GE.AND P0, PT, R12, -0x18, PT ;  /* 0xffffffe80c00780c */ /* 0x000fe40003f06270 */
[----:B------:R-:W-:-:S11]  /*6a30*/  LOP3.LUT R0, R0, 0x80000000, RZ, 0xc0, !PT ;  /* 0x8000000000007812 */ /* 0x000fd600078ec0ff */
[----:B------:R-:W-:Y:S05]  /*6a40*/  @!P0 BRA `(.L_x_120) ;  /* 0x0000000000688947 */ /* 0x000fea0003800000 */
[CCC-:B------:R-:W-:Y:S01]  /*6a50*/  FFMA.RZ R13, R15.reuse, R17.reuse, R20.reuse ;  /* 0x000000110f0d7223 */ /* 0x1c0fe2000000c014 */
[C---:B------:R-:W-:Y:S01]  /*6a60*/  IADD3 R16, PT, PT, R12.reuse, 0x20, RZ ;  /* 0x000000200c107810 */ /* 0x040fe20007ffe0ff */
[CCC-:B------:R-:W-:Y:S01]  /*6a70*/  FFMA.RP R14, R15.reuse, R17.reuse, R20.reuse ;  /* 0x000000110f0e7223 */ /* 0x1c0fe20000008014 */
[----:B------:R-:W-:Y:S01]  /*6a80*/  FFMA.RM R15, R15, R17, R20 ;  /* 0x000000110f0f7223 */ /* 0x000fe20000004014 */
[C---:B------:R-:W-:Y:S02]  /*6a90*/  ISETP.NE.AND P2, PT, R12.reuse, RZ, PT ;  /* 0x000000ff0c00720c */ /* 0x040fe40003f45270 */
[----:B------:R-:W-:Y:S02]  /*6aa0*/  LOP3.LUT R13, R13, 0x7fffff, RZ, 0xc0, !PT ;  /* 0x007fffff0d0d7812 */ /* 0x000fe400078ec0ff */
[----:B------:R-:W-:Y:S02]  /*6ab0*/  ISETP.NE.AND P1, PT, R12, RZ, PT ;  /* 0x000000ff0c00720c */ /* 0x000fe40003f25270 */
[----:B------:R-:W-:-:S02]  /*6ac0*/  LOP3.LUT R13, R13, 0x800000, RZ, 0xfc, !PT ;  /* 0x008000000d0d7812 */ /* 0x000fc400078efcff */
[----:B------:R-:W-:Y:S02]  /*6ad0*/  IADD3 R12, PT, PT, -R12, RZ, RZ ;  /* 0x000000ff0c0c7210 */ /* 0x000fe40007ffe1ff */
[----:B------:R-:W-:Y:S02]  /*6ae0*/  SHF.L.U32 R16, R13, R16, RZ ;  /* 0x000000100d107219 */ /* 0x000fe400000006ff */
[----:B------:R-:W-:Y:S02]  /*6af0*/  FSETP.NEU.FTZ.AND P0, PT, R14, R15, PT ;  /* 0x0000000f0e00720b */ /* 0x000fe40003f1d000 */
[----:B------:R-:W-:Y:S02]  /*6b00*/  SEL R12, R12, RZ, P2 ;  /* 0x000000ff0c0c7207 */ /* 0x000fe40001000000 */
[----:B------:R-:W-:Y:S02]  /*6b10*/  ISETP.NE.AND P1, PT, R16, RZ, P1 ;  /* 0x000000ff1000720c */ /* 0x000fe40000f25270 */
[----:B------:R-:W-:-:S02]  /*6b20*/  SHF.R.U32.HI R15, RZ, R12, R13 ;  /* 0x0000000cff0f7219 */ /* 0x000fc4000001160d */
[----:B------:R-:W-:Y:S02]  /*6b30*/  PLOP3.LUT P0, PT, P0, P1, PT, 0xf8, 0x8f ;  /* 0x00000000008f781c */ /* 0x000fe40000703f70 */
[----:B------:R-:W-:Y:S02]  /*6b40*/  SHF.R.U32.HI R13, RZ, 0x1, R15 ;  /* 0x00000001ff0d7819 */ /* 0x000fe4000001160f */
[----:B------:R-:W-:-:S04]  /*6b50*/  SEL R12, RZ, 0x1, !P0 ;  /* 0x00000001ff0c7807 */ /* 0x000fc80004000000 */
[----:B------:R-:W-:-:S04]  /*6b60*/  LOP3.LUT R12, R12, 0x1, R13, 0xf8, !PT ;  /* 0x000000010c0c7812 */ /* 0x000fc800078ef80d */
[----:B------:R-:W-:-:S04]  /*6b70*/  LOP3.LUT R12, R12, R15, RZ, 0xc0, !PT ;  /* 0x0000000f0c0c7212 */ /* 0x000fc800078ec0ff */
[----:B------:R-:W-:-:S04]  /*6b80*/  IADD3 R13, PT, PT, R13, R12, RZ ;  /* 0x0000000c0d0d7210 */ /* 0x000fc80007ffe0ff */
[----:B------:R-:W-:Y:S01]  /*6b90*/  LOP3.LUT R0, R13, R0, RZ, 0xfc, !PT ;  /* 0x000000000d007212 */ /* 0x000fe200078efcff */
[----:B------:R-:W-:Y:S06]  /*6ba0*/  BRA `(.L_x_120) ;  /* 0x0000000000107947 */ /* 0x000fec0003800000 */
.L_x_119:
[----:B------:R-:W-:-:S04]  /*6bb0*/  LOP3.LUT R0, R0, 0x80000000, RZ, 0xc0, !PT ;  /* 0x8000000000007812 */ /* 0x000fc800078ec0ff */
[----:B------:R-:W-:Y:S01]  /*6bc0*/  LOP3.LUT R0, R0, 0x7f800000, RZ, 0xfc, !PT ;  /* 0x7f80000000007812 */ /* 0x000fe200078efcff */
[----:B------:R-:W-:Y:S06]  /*6bd0*/  BRA `(.L_x_120) ;  /* 0x0000000000047947 */ /* 0x000fec0003800000 */
.L_x_118:
[----:B------:R-:W-:-:S07]  /*6be0*/  LEA R0, R21, R0, 0x17 ;  /* 0x0000000015007211 */ /* 0x000fce00078eb8ff */
.L_x_120:
[----:B------:R-:W-:Y:S05]  /*6bf0*/  BSYNC.RECONVERGENT B3 ;  /* 0x0000000000037941 */ /* 0x000fea0003800200 */
.L_x_117:
[----:B------:R-:W-:Y:S05]  /*6c00*/  BRA `(.L_x_121) ;  /* 0x0000000000207947 */ /* 0x000fea0003800000 */
.L_x_116:
[----:B------:R-:W-:-:S04]  /*6c10*/  LOP3.LUT R0, R0, 0x80000000, R21, 0x48, !PT ;  /* 0x8000000000007812 */ /* 0x000fc800078e4815 */
[----:B------:R-:W-:Y:S01]  /*6c20*/  LOP3.LUT R0, R0, 0x7f800000, RZ, 0xfc, !PT ;  /* 0x7f80000000007812 */ /* 0x000fe200078efcff */
[----:B------:R-:W-:Y:S06]  /*6c30*/  BRA `(.L_x_121) ;  /* 0x0000000000147947 */ /* 0x000fec0003800000 */
.L_x_115:
[----:B------:R-:W-:Y:S01]  /*6c40*/  LOP3.LUT R0, R0, 0x80000000, R21, 0x48, !PT ;  /* 0x8000000000007812 */ /* 0x000fe200078e4815 */
[----:B------:R-:W-:Y:S06]  /*6c50*/  BRA `(.L_x_121) ;  /* 0x00000000000c7947 */ /* 0x000fec0003800000 */
.L_x_114:
[----:B------:R-:W0:Y:S01]  /*6c60*/  MUFU.RSQ R0, -QNAN ;  /* 0xffc0000000007908 */ /* 0x000e220000001400 */
[----:B------:R-:W-:Y:S05]  /*6c70*/  BRA `(.L_x_121) ;  /* 0x0000000000047947 */ /* 0x000fea0003800000 */
.L_x_113:
[----:B------:R-:W-:-:S07]  /*6c80*/  FADD.FTZ R0, R21, R23 ;  /* 0x0000001715007221 */ /* 0x000fce0000010000 */
.L_x_121:
[----:B------:R-:W-:Y:S05]  /*6c90*/  BSYNC.RECONVERGENT B2 ;  /* 0x0000000000027941 */ /* 0x000fea0003800200 */
.L_x_111:
[----:B------:R-:W-:Y:S01]  /*6ca0*/  HFMA2 R13, -RZ, RZ, 0, 0 ;  /* 0x00000000ff0d7431 */ /* 0x000fe200000001ff */
[----:B------:R-:W-:-:S04]  /*6cb0*/  MOV R12, R6 ;  /* 0x00000006000c7202 */ /* 0x000fc80000000f00 */
[----:B0-----:R-:W-:Y:S05]  /*6cc0*/  RET.REL.NODEC R12 `(_Z10fea_kernelPfPiS0_S_S_S0_) ;  /* 0xffffff900ccc7950 */ /* 0x001fea0003c3ffff */
.L_x_122:
[----:B------:R-:W-:-:S00]  /*6cd0*/  BRA `(.L_x_122) ;  /* 0xfffffffc00fc7947 */ /* 0x000fc0000383ffff */
[----:B------:R-:W-:-:S00]  /*6ce0*/  NOP ;  /* 0x0000000000007918 */ /* 0x000fc00000000000 */
        /* <DEDUP_REMOVED lines=9> */
.L_x_144:


//--------------------- .text._Z11fea_kernel2PfPiS0_S_S_S0_ --------------------------
	.section	.text._Z11fea_kernel2PfPiS0_S_S_S0_,"ax",@progbits
	.align	128
        .global         _Z11fea_kernel2PfPiS0_S_S_S0_
        .type           _Z11fea_kernel2PfPiS0_S_S_S0_,@function
        .size           _Z11fea_kernel2PfPiS0_S_S_S0_,(.L_x_146 - _Z11fea_kernel2PfPiS0_S_S_S0_)
        .other          _Z11fea_kernel2PfPiS0_S_S_S0_,@"STO_CUDA_ENTRY STV_DEFAULT"
_Z11fea_kernel2PfPiS0_S_S_S0_:
.text._Z11fea_kernel2PfPiS0_S_S_S0_:
[----:B------:R-:W0:Y:S01]  /*0000*/  LDC R1, c[0x0][0x37c] ;  /* 0x0000df00ff017b82 */ /* 0x000e220000000800 */
[----:B------:R-:W1:Y:S01]  /*0010*/  S2R R8, SR_TID.X ;  /* 0x0000000000087919 */ /* 0x000e620000002100 */
[----:B0-----:R-:W-:Y:S01]  /*0020*/  VIADD R1, R1, 0xfffffff0 ;  /* 0xfffffff001017836 */ /* 0x001fe20000000000 */
[----:B------:R-:W-:Y:S01]  /*0030*/  MOV R0, 0x8 ;  /* 0x0000000800007802 */ /* 0x000fe20000000f00 */
[----:B------:R-:W0:Y:S01]  /*0040*/  LDCU UR4, c[0x0][0x2f8] ;  /* 0x00005f00ff0477ac */ /* 0x000e220008000800 */
[----:B------:R-:W1:Y:S03]  /*0050*/  S2R R9, SR_TID.Y ;  /* 0x0000000000097919 */ /* 0x000e660000002200 */
[----:B------:R2:W3:Y:S01]  /*0060*/  LDC.64 R2, c[0x4][R0] ;  /* 0x0100000000027b82 */ /* 0x0004e20000000a00 */
[----:B------:R-:W4:Y:S01]  /*0070*/  LDCU.64 UR6, c[0x4][URZ] ;  /* 0x01000000ff0677ac */ /* 0x000f220008000a00 */
[----:B------:R-:W1:Y:S01]  /*0080*/  S2R R10, SR_TID.Z ;  /* 0x00000000000a7919 */ /* 0x000e620000002300 */
[----:B------:R-:W5:Y:S01]  /*0090*/  LDCU UR5, c[0x0][0x2fc] ;  /* 0x00005f80ff0577ac */ /* 0x000f620008000800 */
[----:B------:R-:W1:Y:S01]  /*00a0*/  S2R R11, SR_CTAID.X ;  /* 0x00000000000b7919 */ /* 0x000e620000002500 */
[----:B0-----:R-:W-:Y:S01]  /*00b0*/  IADD3 R6, P0, PT, R1, UR4, RZ ;  /* 0x0000000401067c10 */ /* 0x001fe2000ff1e0ff */
[----:B----4-:R-:W-:Y:S01]  /*00c0*/  IMAD.U32 R4, RZ, RZ, UR6 ;  /* 0x00000006ff047e24 */ /* 0x010fe2000f8e00ff */
[----:B------:R-:W-:-:S03]  /*00d0*/  MOV R5, UR7 ;  /* 0x0000000700057c02 */ /* 0x000fc60008000f00 */
[----:B-----5:R-:W-:Y:S01]  /*00e0*/  IMAD.X R7, RZ, RZ, UR5, P0 ;  /* 0x00000005ff077e24 */ /* 0x020fe200080e06ff */
[----:B-1----:R2:W-:Y:S07]  /*00f0*/  STL.128 [R1], R8 ;  /* 0x0000000801007387 */ /* 0x0025ee0000100c00 */
[----:B------:R-:W-:-:S07]  /*0100*/  LEPC R20, `(.L_x_123) ;  /* 0x000000001014794e */ /* 0x000fce0000000000 */
[----:B--23--:R-:W-:Y:S05]  /*0110*/  CALL.ABS.NOINC R2 ;  /* 0x0000000002007343 */ /* 0x00cfea0003c00000 */
.L_x_123:
[----:B------:R-:W-:Y:S05]  /*0120*/  EXIT ;  /* 0x000000000000794d */ /* 0x000fea0003800000 */
.L_x_124:
        /* <DEDUP_REMOVED lines=13> */
.L_x_146:


//--------------------- .nv.global.init           --------------------------
	.section	.nv.global.init,"aw",@progbits
.nv.global.init:
	.type		$str,@object
	.size		$str,(.L_4 - $str)
$str:
        /*0000*/ 	.byte	0x25, 0x64, 0x20, 0x25, 0x64, 0x20, 0x25, 0x64, 0x20, 0x25, 0x64, 0x0a, 0x00
.L_4:


//--------------------- .nv.shared._Z10fea_kernelPfPiS0_S_S_S0_ --------------------------
	.section	.nv.shared._Z10fea_kernelPfPiS0_S_S_S0_,"aw",@nobits
	.sectionflags	@""
	.align	4
.nv.shared._Z10fea_kernelPfPiS0_S_S_S0_:
	.zero		1240


//--------------------- .nv.shared.reserved.0     --------------------------
	.section	.nv.shared.reserved.0,"aw",@nobits
	.weak		__nv_reservedSMEM_offset_0_alias
	.size		__nv_reservedSMEM_offset_0_alias, 0, 64
	.other		__nv_reservedSMEM_offset_0_alias,@"STO_CUDA_RESERVED_SHARED STV_DEFAULT"
__nv_reservedSMEM_offset_0_alias:
	.zero		0
	.zero		64


//--------------------- .nv.constant0._Z10fea_kernelPfPiS0_S_S_S0_ --------------------------
	.section	.nv.constant0._Z10fea_kernelPfPiS0_S_S_S0_,"a",@progbits
	.sectionflags	@""
	.align	4
.nv.constant0._Z10fea_kernelPfPiS0_S_S_S0_:
	.zero		944


//--------------------- .nv.constant0._Z11fea_kernel2PfPiS0_S_S_S0_ --------------------------
	.section	.nv.constant0._Z11fea_kernel2PfPiS0_S_S_S0_,"a",@progbits
	.sectionflags	@""
	.align	4
.nv.constant0._Z11fea_kernel2PfPiS0_S_S_S0_:
	.zero		944


//--------------------- SYMBOLS --------------------------

	.type		.nv.reservedSmem.offset0,@object
	.size		.nv.reservedSmem.offset0,0x4
	.type		.nv.reservedSmem.cap,@object
	.size		.nv.reservedSmem.cap,0x4
	.type		vprintf,@function
